	.target	sm_90a

	.elftype	@"ET_EXEC"


//--------------------- .note.nv.tkinfo           --------------------------
	.section	.note.nv.tkinfo,"",@"SHT_NOTE"
	.sectionflags	@"SHF_NOTE_NV_TKINFO"
	.tkinfo
        /*0018*/ 	.word	0x00000002
        /*0030*/ 	.string	""
        /*0030*/ 	.string	"ptxas"
        /*0030*/ 	.string	"Cuda compilation tools, release 13.0, V13.0.88"
        /*0030*/ 	.string	"Build cuda_13.0.r13.0/compiler.36424714_0"
        /*0030*/ 	.string	"-arch sm_90a -m 64 "



//--------------------- .note.nv.cuinfo           --------------------------
	.section	.note.nv.cuinfo,"",@"SHT_NOTE"
	.sectionflags	@"SHF_NOTE_NV_CUINFO"
        /*0018*/ 	.short	0x0002
        /*001a*/ 	.short	0x005a
        /*001c*/ 	.short	0x0082
	.zero		2


//--------------------- .nv.info                  --------------------------
	.section	.nv.info,"",@"SHT_CUDA_INFO"
	.align	4


	//----- nvinfo : EIATTR_REGCOUNT
	.align		4
        /*0000*/ 	.byte	0x04, 0x2f
        /*0002*/ 	.short	(.L_15 - .L_14)
	.align		4
.L_14:
        /*0004*/ 	.word	index@(_ZN7cutlass13device_kernelINS_4gemm6kernel13GemmUniversalIN4cute5tupleIJiiiiEEENS1_10collective13CollectiveMmaINS1_34MainloopSm90TmaGmmaWarpSpecializedILi2ENS5_IJNS4_1CILi1EEESB_SB_EEENS1_32KernelTmaWarpSpecializedPingpongEEENS5_IJNSA_ILi64EEENSA_ILi128EEESG_EEEfNS5_IJlSB_lEEEfSI_NS4_8TiledMMAINS4_8MMA_AtomIJNS4_4SM904GMMA30MMA_64x128x8_F32TF32TF32_SS_TNILNSM_7ScaleInE1ELSO_1EEEEEENS4_6LayoutISC_NS5_IJNSA_ILi0EEESS_SS_EEEEENS5_IJNS4_10UnderscoreESV_SV_EEEEENS4_13SM90_TMA_LOADENS4_14ComposedLayoutINS4_7SwizzleILi3ELi4ELi3EEENS4_18smem_ptr_flag_bitsILi32EEENSR_INS5_IJNSA_ILi8EEENSA_ILi32EEEEEENS5_IJS15_SB_EEEEEEEvNS4_8identityESY_S19_vS1A_EENS_8epilogue10collective6detail29Sm90TmaWarpSpecializedAdapterINS1D_15DefaultEpilogueIfSI_SI_NS1C_6thread17LinearCombinationIfLi1EffLNS1H_9ScaleType4KindE0ELNS_15FloatRoundStyleE2EfEENS1_15EpilogueDefaultEEEEEvvEEEEvNT_6ParamsE)
        /*0008*/ 	.word	0x000000a8


	//----- nvinfo : EIATTR_FRAME_SIZE
	.align		4
.L_15:
        /*000c*/ 	.byte	0x04, 0x11
        /*000e*/ 	.short	(.L_17 - .L_16)
	.align		4
.L_16:
        /*0010*/ 	.word	index@(_ZN7cutlass13device_kernelINS_4gemm6kernel13GemmUniversalIN4cute5tupleIJiiiiEEENS1_10collective13CollectiveMmaINS1_34MainloopSm90TmaGmmaWarpSpecializedILi2ENS5_IJNS4_1CILi1EEESB_SB_EEENS1_32KernelTmaWarpSpecializedPingpongEEENS5_IJNSA_ILi64EEENSA_ILi128EEESG_EEEfNS5_IJlSB_lEEEfSI_NS4_8TiledMMAINS4_8MMA_AtomIJNS4_4SM904GMMA30MMA_64x128x8_F32TF32TF32_SS_TNILNSM_7ScaleInE1ELSO_1EEEEEENS4_6LayoutISC_NS5_IJNSA_ILi0EEESS_SS_EEEEENS5_IJNS4_10UnderscoreESV_SV_EEEEENS4_13SM90_TMA_LOADENS4_14ComposedLayoutINS4_7SwizzleILi3ELi4ELi3EEENS4_18smem_ptr_flag_bitsILi32EEENSR_INS5_IJNSA_ILi8EEENSA_ILi32EEEEEENS5_IJS15_SB_EEEEEEEvNS4_8identityESY_S19_vS1A_EENS_8epilogue10collective6detail29Sm90TmaWarpSpecializedAdapterINS1D_15DefaultEpilogueIfSI_SI_NS1C_6thread17LinearCombinationIfLi1EffLNS1H_9ScaleType4KindE0ELNS_15FloatRoundStyleE2EfEENS1_15EpilogueDefaultEEEEEvvEEEEvNT_6ParamsE)
        /*0014*/ 	.word	0x00000000


	//----- nvinfo : EIATTR_MIN_STACK_SIZE
	.align		4
.L_17:
        /*0018*/ 	.byte	0x04, 0x12
        /*001a*/ 	.short	(.L_19 - .L_18)
	.align		4
.L_18:
        /*001c*/ 	.word	index@(_ZN7cutlass13device_kernelINS_4gemm6kernel13GemmUniversalIN4cute5tupleIJiiiiEEENS1_10collective13CollectiveMmaINS1_34MainloopSm90TmaGmmaWarpSpecializedILi2ENS5_IJNS4_1CILi1EEESB_SB_EEENS1_32KernelTmaWarpSpecializedPingpongEEENS5_IJNSA_ILi64EEENSA_ILi128EEESG_EEEfNS5_IJlSB_lEEEfSI_NS4_8TiledMMAINS4_8MMA_AtomIJNS4_4SM904GMMA30MMA_64x128x8_F32TF32TF32_SS_TNILNSM_7ScaleInE1ELSO_1EEEEEENS4_6LayoutISC_NS5_IJNSA_ILi0EEESS_SS_EEEEENS5_IJNS4_10UnderscoreESV_SV_EEEEENS4_13SM90_TMA_LOADENS4_14ComposedLayoutINS4_7SwizzleILi3ELi4ELi3EEENS4_18smem_ptr_flag_bitsILi32EEENSR_INS5_IJNSA_ILi8EEENSA_ILi32EEEEEENS5_IJS15_SB_EEEEEEEvNS4_8identityESY_S19_vS1A_EENS_8epilogue10collective6detail29Sm90TmaWarpSpecializedAdapterINS1D_15DefaultEpilogueIfSI_SI_NS1C_6thread17LinearCombinationIfLi1EffLNS1H_9ScaleType4KindE0ELNS_15FloatRoundStyleE2EfEENS1_15EpilogueDefaultEEEEEvvEEEEvNT_6ParamsE)
        /*0020*/ 	.word	0x00000000
.L_19:


//--------------------- .nv.compat                --------------------------
	.section	.nv.compat,"",@"SHT_CUDA_COMPAT_INFO"
	.align	4
        /*0000*/ 	.byte	0x02, 0x09, 0x01, 0x00, 0x02, 0x02, 0x04, 0x00, 0x02, 0x05, 0x05, 0x00, 0x03, 0x07, 0x01, 0x01
        /*0010*/ 	.byte	0x02, 0x03, 0x01, 0x00, 0x02, 0x06, 0x01, 0x00, 0x04, 0x0b, 0x08, 0x00, 0x00, 0x00, 0x00, 0x00
        /*0020*/ 	.byte	0x00, 0x00, 0x00, 0x00


//--------------------- .nv.info._ZN7cutlass13device_kernelINS_4gemm6kernel13GemmUniversalIN4cute5tupleIJiiiiEEENS1_10collective13CollectiveMmaINS1_34MainloopSm90TmaGmmaWarpSpecializedILi2ENS5_IJNS4_1CILi1EEESB_SB_EEENS1_32KernelTmaWarpSpecializedPingpongEEENS5_IJNSA_ILi64EEENSA_ILi128EEESG_EEEfNS5_IJlSB_lEEEfSI_NS4_8TiledMMAINS4_8MMA_AtomIJNS4_4SM904GMMA30MMA_64x128x8_F32TF32TF32_SS_TNILNSM_7ScaleInE1ELSO_1EEEEEENS4_6LayoutISC_NS5_IJNSA_ILi0EEESS_SS_EEEEENS5_IJNS4_10UnderscoreESV_SV_EEEEENS4_13SM90_TMA_LOADENS4_14ComposedLayoutINS4_7SwizzleILi3ELi4ELi3EEENS4_18smem_ptr_flag_bitsILi32EEENSR_INS5_IJNSA_ILi8EEENSA_ILi32EEEEEENS5_IJS15_SB_EEEEEEEvNS4_8identityESY_S19_vS1A_EENS_8epilogue10collective6detail29Sm90TmaWarpSpecializedAdapterINS1D_15DefaultEpilogueIfSI_SI_NS1C_6thread17LinearCombinationIfLi1EffLNS1H_9ScaleType4KindE0ELNS_15FloatRoundStyleE2EfEENS1_15EpilogueDefaultEEEEEvvEEEEvNT_6ParamsE --------------------------
	.section	.nv.info._ZN7cutlass13device_kernelINS_4gemm6kernel13GemmUniversalIN4cute5tupleIJiiiiEEENS1_10collective13CollectiveMmaINS1_34MainloopSm90TmaGmmaWarpSpecializedILi2ENS5_IJNS4_1CILi1EEESB_SB_EEENS1_32KernelTmaWarpSpecializedPingpongEEENS5_IJNSA_ILi64EEENSA_ILi128EEESG_EEEfNS5_IJlSB_lEEEfSI_NS4_8TiledMMAINS4_8MMA_AtomIJNS4_4SM904GMMA30MMA_64x128x8_F32TF32TF32_SS_TNILNSM_7ScaleInE1ELSO_1EEEEEENS4_6LayoutISC_NS5_IJNSA_ILi0EEESS_SS_EEEEENS5_IJNS4_10UnderscoreESV_SV_EEEEENS4_13SM90_TMA_LOADENS4_14ComposedLayoutINS4_7SwizzleILi3ELi4ELi3EEENS4_18smem_ptr_flag_bitsILi32EEENSR_INS5_IJNSA_ILi8EEENSA_ILi32EEEEEENS5_IJS15_SB_EEEEEEEvNS4_8identityESY_S19_vS1A_EENS_8epilogue10collective6detail29Sm90TmaWarpSpecializedAdapterINS1D_15DefaultEpilogueIfSI_SI_NS1C_6thread17LinearCombinationIfLi1EffLNS1H_9ScaleType4KindE0ELNS_15FloatRoundStyleE2EfEENS1_15EpilogueDefaultEEEEEvvEEEEvNT_6ParamsE,"",@"SHT_CUDA_INFO"
	.sectionflags	@""
	.align	4


	//----- nvinfo : EIATTR_CUDA_API_VERSION
	.align		4
        /*0000*/ 	.byte	0x04, 0x37
        /*0002*/ 	.short	(.L_21 - .L_20)
.L_20:
        /*0004*/ 	.word	0x00000082


	//----- nvinfo : EIATTR_KPARAM_INFO
	.align		4
.L_21:
        /*0008*/ 	.byte	0x04, 0x17
        /*000a*/ 	.short	(.L_23 - .L_22)
.L_22:
        /*000c*/ 	.word	0x00000000
        /*0010*/ 	.short	0x0000
        /*0012*/ 	.short	0x0070
        /*0014*/ 	.byte	0x00, 0xf0, 0x01, 0x10


	//----- nvinfo : EIATTR_SPARSE_MMA_MASK
	.align		4
.L_23:
        /*0018*/ 	.byte	0x03, 0x50
        /*001a*/ 	.short	0x0000


	//----- nvinfo : EIATTR_MAXREG_COUNT
	.align		4
        /*001c*/ 	.byte	0x03, 0x1b
        /*001e*/ 	.short	0x00a8


	//----- nvinfo : EIATTR_NUM_BARRIERS
	.align		4
        /*0020*/ 	.byte	0x02, 0x4c
        /*0022*/ 	.byte	0x01
	.zero		1


	//----- nvinfo : EIATTR_EXTERNS
	.align		4
        /*0024*/ 	.byte	0x04, 0x0f
        /*0026*/ 	.short	(.L_25 - .L_24)


	//   ....[0]....
	.align		4
.L_24:
        /*0028*/ 	.word	index@(__assertfail)


	//----- nvinfo : EIATTR_MERCURY_ISA_VERSION
	.align		4
.L_25:
        /*002c*/ 	.byte	0x03, 0x5f
        /*002e*/ 	.short	0x0101


	//----- nvinfo : EIATTR_INT_WARP_WIDE_INSTR_OFFSETS
	.align		4
        /*0030*/ 	.byte	0x04, 0x31
        /*0032*/ 	.short	(.L_27 - .L_26)


	//   ....[0]....
.L_26:
        /*0034*/ 	.word	0x00000430


	//   ....[1]....
        /*0038*/ 	.word	0x00000450


	//   ....[2]....
        /*003c*/ 	.word	0x000004d0


	//   ....[3]....
        /*0040*/ 	.word	0x000004e0


	//   ....[4]....
        /*0044*/ 	.word	0x000004f0


	//   ....[5]....
        /*0048*/ 	.word	0x00000510


	//   ....[6]....
        /*004c*/ 	.word	0x00000570


	//   ....[7]....
        /*0050*/ 	.word	0x00000590


	//----- nvinfo : EIATTR_COOP_GROUP_MASK_REGIDS
	.align		4
.L_27:
        /*0054*/ 	.byte	0x04, 0x29
        /*0056*/ 	.short	(.L_29 - .L_28)


	//   ....[0]....
.L_28:
        /*0058*/ 	.word	0xffffffff


	//   ....[1]....
        /*005c*/ 	.word	0xffffffff


	//   ....[2]....
        /*0060*/ 	.word	0xffffffff


	//   ....[3]....
        /*0064*/ 	.word	0xffffffff


	//   ....[4]....
        /*0068*/ 	.word	0xffffffff


	//   ....[5]....
        /*006c*/ 	.word	0xffffffff


	//----- nvinfo : EIATTR_COOP_GROUP_INSTR_OFFSETS
	.align		4
.L_29:
        /*0070*/ 	.byte	0x04, 0x28
        /*0072*/ 	.short	(.L_31 - .L_30)


	//   ....[0]....
.L_30:
        /*0074*/ 	.word	0x00000050


	//   ....[1]....
        /*0078*/ 	.word	0x00000080


	//   ....[2]....
        /*007c*/ 	.word	0x00000180


	//   ....[3]....
        /*0080*/ 	.word	0x00000350


	//   ....[4]....
        /*0084*/ 	.word	0x00000390


	//   ....[5]....
        /*0088*/ 	.word	0x000003d0


	//----- nvinfo : EIATTR_REG_RECONFIG
	.align		4
.L_31:
        /*008c*/ 	.byte	0x01, 0x54
	.zero		2


	//----- nvinfo : EIATTR_SYSCALL_OFFSETS
	.align		4
        /*0090*/ 	.byte	0x04, 0x46
        /*0092*/ 	.short	(.L_33 - .L_32)


	//   ....[0]....
.L_32:
        /*0094*/ 	.word	0x00001740


	//----- nvinfo : EIATTR_MBARRIER_INSTR_OFFSETS
	.align		4
.L_33:
        /*0098*/ 	.byte	0x04, 0x39
        /*009a*/ 	.short	(.L_35 - .L_34)


	//   ....[0]....
.L_34:
        /*009c*/ 	.word	0x00000300
        /*00a0*/ 	.word	0x000000ff
        /*00a4*/ 	.word	0x00000000
        /*00a8*/ 	.short	0x0100
        /*00aa*/ 	.byte	0x09
	.zero		1


	//   ....[1]....
        /*00ac*/ 	.word	0x00000310
        /*00b0*/ 	.word	0x000000ff
        /*00b4*/ 	.word	0x00000010
        /*00b8*/ 	.short	0x0100
        /*00ba*/ 	.byte	0x09
	.zero		1


	//   ....[2]....
        /*00bc*/ 	.word	0x00000320
        /*00c0*/ 	.word	0x000000ff
        /*00c4*/ 	.word	0x00000008
        /*00c8*/ 	.short	0x0100
        /*00ca*/ 	.byte	0x09
	.zero		1


	//   ....[3]....
        /*00cc*/ 	.word	0x00000330
        /*00d0*/ 	.word	0x000000ff
        /*00d4*/ 	.word	0x00000018
        /*00d8*/ 	.short	0x0100
        /*00da*/ 	.byte	0x09
	.zero		1


	//   ....[4]....
        /*00dc*/ 	.word	0x000005b0
        /*00e0*/ 	.word	0x000000ff
        /*00e4*/ 	.word	0x00000050
        /*00e8*/ 	.short	0x0100
        /*00ea*/ 	.byte	0x09
	.zero		1


	//   ....[5]....
        /*00ec*/ 	.word	0x000005c0
        /*00f0*/ 	.word	0x000000ff
        /*00f4*/ 	.word	0x00000058
        /*00f8*/ 	.short	0x0100
        /*00fa*/ 	.byte	0x09
	.zero		1


	//   ....[6]....
        /*00fc*/ 	.word	0x00000600
        /*0100*/ 	.word	0x000000ff
        /*0104*/ 	.word	0x00000030
        /*0108*/ 	.short	0x0100
        /*010a*/ 	.byte	0x0a
	.zero		1


	//   ....[7]....
        /*010c*/ 	.word	0x00000620
        /*0110*/ 	.word	0x000000ff
        /*0114*/ 	.word	0x00000038
        /*0118*/ 	.short	0x0100
        /*011a*/ 	.byte	0x0a
	.zero		1


	//   ....[8]....
        /*011c*/ 	.word	0x00000630
        /*0120*/ 	.word	0x000000ff
        /*0124*/ 	.word	0x00000040
        /*0128*/ 	.short	0x0100
        /*012a*/ 	.byte	0x0a
	.zero		1


	//   ....[9]....
        /*012c*/ 	.word	0x00000640
        /*0130*/ 	.word	0x000000ff
        /*0134*/ 	.word	0x00000048
        /*0138*/ 	.short	0x0100
        /*013a*/ 	.byte	0x0a
	.zero		1


	//   ....[10]....
        /*013c*/ 	.word	0x00001600
        /*0140*/ 	.word	0x0000005f
        /*0144*/ 	.word	0xfffffff8
        /*0148*/ 	.short	0x010a
        /*014a*/ 	.byte	0x3f
	.zero		1


	//   ....[11]....
        /*014c*/ 	.word	0x000017d0
        /*0150*/ 	.word	0x00000003
        /*0154*/ 	.word	0x00000000
        /*0158*/ 	.short	0x010a
        /*015a*/ 	.byte	0x3f
	.zero		1


	//   ....[12]....
        /*015c*/ 	.word	0x00001830
        /*0160*/ 	.word	0x00000003
        /*0164*/ 	.word	0x00000000
        /*0168*/ 	.short	0x010a
        /*016a*/ 	.byte	0x3f
	.zero		1


	//   ....[13]....
        /*016c*/ 	.word	0x000020d0
        /*0170*/ 	.word	0x000000ff
        /*0174*/ 	.word	0x00000000
        /*0178*/ 	.short	0x010a
        /*017a*/ 	.byte	0x04
	.zero		1


	//   ....[14]....
        /*017c*/ 	.word	0x00002110
        /*0180*/ 	.word	0x000000ff
        /*0184*/ 	.word	0x00000000
        /*0188*/ 	.short	0x010a
        /*018a*/ 	.byte	0x04
	.zero		1


	//   ....[15]....
        /*018c*/ 	.word	0x000028c0
        /*0190*/ 	.word	0x000000ff
        /*0194*/ 	.word	0x00000000
        /*0198*/ 	.short	0x0101
        /*019a*/ 	.byte	0x04
	.zero		1


	//   ....[16]....
        /*019c*/ 	.word	0x000029b0
        /*01a0*/ 	.word	0x00000063
        /*01a4*/ 	.word	0x00000000
        /*01a8*/ 	.short	0x0101
        /*01aa*/ 	.byte	0x32
	.zero		1


	//   ....[17]....
        /*01ac*/ 	.word	0x00002a70
        /*01b0*/ 	.word	0x000000ff
        /*01b4*/ 	.word	0x00000000
        /*01b8*/ 	.short	0x0101
        /*01ba*/ 	.byte	0x04
	.zero		1


	//   ....[18]....
        /*01bc*/ 	.word	0x00002ac0
        /*01c0*/ 	.word	0x0000005f
        /*01c4*/ 	.word	0x00000008
        /*01c8*/ 	.short	0x010a
        /*01ca*/ 	.byte	0x3f
	.zero		1


	//   ....[19]....
        /*01cc*/ 	.word	0x00005f80
        /*01d0*/ 	.word	0x00000060
        /*01d4*/ 	.word	0x00000000
        /*01d8*/ 	.short	0x0101
        /*01da*/ 	.byte	0x32
	.zero		1


	//   ....[20]....
        /*01dc*/ 	.word	0x00006990
        /*01e0*/ 	.word	0x00000007
        /*01e4*/ 	.word	0x00000010
        /*01e8*/ 	.short	0x010a
        /*01ea*/ 	.byte	0x3f
	.zero		1


	//   ....[21]....
        /*01ec*/ 	.word	0x00006f60
        /*01f0*/ 	.word	0x00000003
        /*01f4*/ 	.word	0x00000058
        /*01f8*/ 	.short	0x0101
        /*01fa*/ 	.byte	0x3f
	.zero		1


	//   ....[22]....
        /*01fc*/ 	.word	0x000076d0
        /*0200*/ 	.word	0x00000007
        /*0204*/ 	.word	0x00000000
        /*0208*/ 	.short	0x010a
        /*020a*/ 	.byte	0x3f
	.zero		1


	//   ....[23]....
        /*020c*/ 	.word	0x00007750
        /*0210*/ 	.word	0x00000003
        /*0214*/ 	.word	0x00000000
        /*0218*/ 	.short	0x010a
        /*021a*/ 	.byte	0x3f
	.zero		1


	//   ....[24]....
        /*021c*/ 	.word	0x000077b0
        /*0220*/ 	.word	0x0000005f
        /*0224*/ 	.word	0xfffffff8
        /*0228*/ 	.short	0x010a
        /*022a*/ 	.byte	0x3f
	.zero		1


	//   ....[25]....
        /*022c*/ 	.word	0x00007800
        /*0230*/ 	.word	0x00000003
        /*0234*/ 	.word	0x00000000
        /*0238*/ 	.short	0x010a
        /*023a*/ 	.byte	0x3f
	.zero		1


	//   ....[26]....
        /*023c*/ 	.word	0x00007860
        /*0240*/ 	.word	0x00000004
        /*0244*/ 	.word	0x00000000
        /*0248*/ 	.short	0x010a
        /*024a*/ 	.byte	0x3f
	.zero		1


	//   ....[27]....
        /*024c*/ 	.word	0x000078b0
        /*0250*/ 	.word	0x0000005f
        /*0254*/ 	.word	0x00000008
        /*0258*/ 	.short	0x010a
        /*025a*/ 	.byte	0x3f
	.zero		1


	//   ....[28]....
        /*025c*/ 	.word	0x00007980
        /*0260*/ 	.word	0x00000007
        /*0264*/ 	.word	0x00000010
        /*0268*/ 	.short	0x010a
        /*026a*/ 	.byte	0x3f
	.zero		1


	//   ....[29]....
        /*026c*/ 	.word	0x00007a50
        /*0270*/ 	.word	0x00000007
        /*0274*/ 	.word	0x00000000
        /*0278*/ 	.short	0x010a
        /*027a*/ 	.byte	0x3f
	.zero		1


	//----- nvinfo : EIATTR_NUM_MBARRIERS
	.align		4
.L_35:
        /*027c*/ 	.byte	0x03, 0x38
        /*027e*/ 	.short	0x000a


	//----- nvinfo : EIATTR_EXIT_INSTR_OFFSETS
	.align		4
        /*0280*/ 	.byte	0x04, 0x1c
        /*0282*/ 	.short	(.L_37 - .L_36)


	//   ....[0]....
.L_36:
        /*0284*/ 	.word	0x00001200


	//   ....[1]....
        /*0288*/ 	.word	0x00001260


	//   ....[2]....
        /*028c*/ 	.word	0x000066c0


	//   ....[3]....
        /*0290*/ 	.word	0x000066f0


	//   ....[4]....
        /*0294*/ 	.word	0x000077a0


	//----- nvinfo : EIATTR_MAX_THREADS
	.align		4
.L_37:
        /*0298*/ 	.byte	0x04, 0x05
        /*029a*/ 	.short	(.L_39 - .L_38)
.L_38:
        /*029c*/ 	.word	0x00000180
        /*02a0*/ 	.word	0x00000001
        /*02a4*/ 	.word	0x00000001


	//----- nvinfo : EIATTR_CRS_STACK_SIZE
	.align		4
.L_39:
        /*02a8*/ 	.byte	0x04, 0x1e
        /*02aa*/ 	.short	(.L_41 - .L_40)
.L_40:
        /*02ac*/ 	.word	0x00000000


	//----- nvinfo : EIATTR_CBANK_PARAM_SIZE
	.align		4
.L_41:
        /*02b0*/ 	.byte	0x03, 0x19
        /*02b2*/ 	.short	0x0470


	//----- nvinfo : EIATTR_PARAM_CBANK
	.align		4
        /*02b4*/ 	.byte	0x04, 0x0a
        /*02b6*/ 	.short	(.L_43 - .L_42)
	.align		4
.L_42:
        /*02b8*/ 	.word	index@(.nv.constant0._ZN7cutlass13device_kernelINS_4gemm6kernel13GemmUniversalIN4cute5tupleIJiiiiEEENS1_10collective13CollectiveMmaINS1_34MainloopSm90TmaGmmaWarpSpecializedILi2ENS5_IJNS4_1CILi1EEESB_SB_EEENS1_32KernelTmaWarpSpecializedPingpongEEENS5_IJNSA_ILi64EEENSA_ILi128EEESG_EEEfNS5_IJlSB_lEEEfSI_NS4_8TiledMMAINS4_8MMA_AtomIJNS4_4SM904GMMA30MMA_64x128x8_F32TF32TF32_SS_TNILNSM_7ScaleInE1ELSO_1EEEEEENS4_6LayoutISC_NS5_IJNSA_ILi0EEESS_SS_EEEEENS5_IJNS4_10UnderscoreESV_SV_EEEEENS4_13SM90_TMA_LOADENS4_14ComposedLayoutINS4_7SwizzleILi3ELi4ELi3EEENS4_18smem_ptr_flag_bitsILi32EEENSR_INS5_IJNSA_ILi8EEENSA_ILi32EEEEEENS5_IJS15_SB_EEEEEEEvNS4_8identityESY_S19_vS1A_EENS_8epilogue10collective6detail29Sm90TmaWarpSpecializedAdapterINS1D_15DefaultEpilogueIfSI_SI_NS1C_6thread17LinearCombinationIfLi1EffLNS1H_9ScaleType4KindE0ELNS_15FloatRoundStyleE2EfEENS1_15EpilogueDefaultEEEEEvvEEEEvNT_6ParamsE)
        /*02bc*/ 	.short	0x0210
        /*02be*/ 	.short	0x0470


	//----- nvinfo : EIATTR_SW_WAR
	.align		4
.L_43:
        /*02c0*/ 	.byte	0x04, 0x36
        /*02c2*/ 	.short	(.L_45 - .L_44)
.L_44:
        /*02c4*/ 	.word	0x00000008
.L_45:


//--------------------- .nv.callgraph             --------------------------
	.section	.nv.callgraph,"",@"SHT_CUDA_CALLGRAPH"
	.align	4
	.sectionentsize	8
	.align		4
        /*0000*/ 	.word	0x00000000
	.align		4
        /*0004*/ 	.word	0xffffffff
	.align		4
        /*0008*/ 	.word	index@(_ZN7cutlass13device_kernelINS_4gemm6kernel13GemmUniversalIN4cute5tupleIJiiiiEEENS1_10collective13CollectiveMmaINS1_34MainloopSm90TmaGmmaWarpSpecializedILi2ENS5_IJNS4_1CILi1EEESB_SB_EEENS1_32KernelTmaWarpSpecializedPingpongEEENS5_IJNSA_ILi64EEENSA_ILi128EEESG_EEEfNS5_IJlSB_lEEEfSI_NS4_8TiledMMAINS4_8MMA_AtomIJNS4_4SM904GMMA30MMA_64x128x8_F32TF32TF32_SS_TNILNSM_7ScaleInE1ELSO_1EEEEEENS4_6LayoutISC_NS5_IJNSA_ILi0EEESS_SS_EEEEENS5_IJNS4_10UnderscoreESV_SV_EEEEENS4_13SM90_TMA_LOADENS4_14ComposedLayoutINS4_7SwizzleILi3ELi4ELi3EEENS4_18smem_ptr_flag_bitsILi32EEENSR_INS5_IJNSA_ILi8EEENSA_ILi32EEEEEENS5_IJS15_SB_EEEEEEEvNS4_8identityESY_S19_vS1A_EENS_8epilogue10collective6detail29Sm90TmaWarpSpecializedAdapterINS1D_15DefaultEpilogueIfSI_SI_NS1C_6thread17LinearCombinationIfLi1EffLNS1H_9ScaleType4KindE0ELNS_15FloatRoundStyleE2EfEENS1_15EpilogueDefaultEEEEEvvEEEEvNT_6ParamsE)
	.align		4
        /*000c*/ 	.word	index@(__assertfail)
	.align		4
        /*0010*/ 	.word	0x00000000
	.align		4
        /*0014*/ 	.word	0xfffffffe
	.align		4
        /*0018*/ 	.word	0x00000000
	.align		4
        /*001c*/ 	.word	0xfffffffd
	.align		4
        /*0020*/ 	.word	0x00000000
	.align		4
        /*0024*/ 	.word	0xfffffffc


//--------------------- .nv.constant4             --------------------------
	.section	.nv.constant4,"a",@progbits
	.align	8
	.align		8
.nv.constant4:
        /*0000*/ 	.dword	__assertfail
	.align		8
        /*0008*/ 	.dword	__unnamed_1
	.align		8
        /*0010*/ 	.dword	_ZN40_INTERNAL_9ca92bef_4_k_cu_385b05b3_193214cuda3std3__45__cpo5beginE
	.align		8
        /*0018*/ 	.dword	_ZN40_INTERNAL_9ca92bef_4_k_cu_385b05b3_193214cuda3std3__45__cpo3endE
	.align		8
        /*0020*/ 	.dword	_ZN40_INTERNAL_9ca92bef_4_k_cu_385b05b3_193214cuda3std3__45__cpo6cbeginE
	.align		8
        /*0028*/ 	.dword	_ZN40_INTERNAL_9ca92bef_4_k_cu_385b05b3_193214cuda3std3__45__cpo4cendE
	.align		8
        /*0030*/ 	.dword	_ZN40_INTERNAL_9ca92bef_4_k_cu_385b05b3_193214cuda3std3__442_GLOBAL__N__9ca92bef_4_k_cu_385b05b3_193216ignoreE
	.align		8
        /*0038*/ 	.dword	_ZN40_INTERNAL_9ca92bef_4_k_cu_385b05b3_193214cuda3std3__419piecewise_constructE
	.align		8
        /*0040*/ 	.dword	_ZN40_INTERNAL_9ca92bef_4_k_cu_385b05b3_193214cuda3std3__48in_placeE
	.align		8
        /*0048*/ 	.dword	_ZN40_INTERNAL_9ca92bef_4_k_cu_385b05b3_193214cuda3std6ranges3__45__cpo4swapE
	.align		8
        /*0050*/ 	.dword	_ZN40_INTERNAL_9ca92bef_4_k_cu_385b05b3_193214cuda3std6ranges3__45__cpo9iter_moveE
	.align		8
        /*0058*/ 	.dword	_ZN40_INTERNAL_9ca92bef_4_k_cu_385b05b3_193214cute7productE
	.align		8
        /*0060*/ 	.dword	_ZN40_INTERNAL_9ca92bef_4_k_cu_385b05b3_193214cute1_E
	.align		8
        /*0068*/ 	.dword	$str$22
	.align		8
        /*0070*/ 	.dword	$str$23


//--------------------- .text._ZN7cutlass13device_kernelINS_4gemm6kernel13GemmUniversalIN4cute5tupleIJiiiiEEENS1_10collective13CollectiveMmaINS1_34MainloopSm90TmaGmmaWarpSpecializedILi2ENS5_IJNS4_1CILi1EEESB_SB_EEENS1_32KernelTmaWarpSpecializedPingpongEEENS5_IJNSA_ILi64EEENSA_ILi128EEESG_EEEfNS5_IJlSB_lEEEfSI_NS4_8TiledMMAINS4_8MMA_AtomIJNS4_4SM904GMMA30MMA_64x128x8_F32TF32TF32_SS_TNILNSM_7ScaleInE1ELSO_1EEEEEENS4_6LayoutISC_NS5_IJNSA_ILi0EEESS_SS_EEEEENS5_IJNS4_10UnderscoreESV_SV_EEEEENS4_13SM90_TMA_LOADENS4_14ComposedLayoutINS4_7SwizzleILi3ELi4ELi3EEENS4_18smem_ptr_flag_bitsILi32EEENSR_INS5_IJNSA_ILi8EEENSA_ILi32EEEEEENS5_IJS15_SB_EEEEEEEvNS4_8identityESY_S19_vS1A_EENS_8epilogue10collective6detail29Sm90TmaWarpSpecializedAdapterINS1D_15DefaultEpilogueIfSI_SI_NS1C_6thread17LinearCombinationIfLi1EffLNS1H_9ScaleType4KindE0ELNS_15FloatRoundStyleE2EfEENS1_15EpilogueDefaultEEEEEvvEEEEvNT_6ParamsE --------------------------
	.section	.text._ZN7cutlass13device_kernelINS_4gemm6kernel13GemmUniversalIN4cute5tupleIJiiiiEEENS1_10collective13CollectiveMmaINS1_34MainloopSm90TmaGmmaWarpSpecializedILi2ENS5_IJNS4_1CILi1EEESB_SB_EEENS1_32KernelTmaWarpSpecializedPingpongEEENS5_IJNSA_ILi64EEENSA_ILi128EEESG_EEEfNS5_IJlSB_lEEEfSI_NS4_8TiledMMAINS4_8MMA_AtomIJNS4_4SM904GMMA30MMA_64x128x8_F32TF32TF32_SS_TNILNSM_7ScaleInE1ELSO_1EEEEEENS4_6LayoutISC_NS5_IJNSA_ILi0EEESS_SS_EEEEENS5_IJNS4_10UnderscoreESV_SV_EEEEENS4_13SM90_TMA_LOADENS4_14ComposedLayoutINS4_7SwizzleILi3ELi4ELi3EEENS4_18smem_ptr_flag_bitsILi32EEENSR_INS5_IJNSA_ILi8EEENSA_ILi32EEEEEENS5_IJS15_SB_EEEEEEEvNS4_8identityESY_S19_vS1A_EENS_8epilogue10collective6detail29Sm90TmaWarpSpecializedAdapterINS1D_15DefaultEpilogueIfSI_SI_NS1C_6thread17LinearCombinationIfLi1EffLNS1H_9ScaleType4KindE0ELNS_15FloatRoundStyleE2EfEENS1_15EpilogueDefaultEEEEEvvEEEEvNT_6ParamsE,"ax",@progbits
	.align	128
.text._ZN7cutlass13device_kernelINS_4gemm6kernel13GemmUniversalIN4cute5tupleIJiiiiEEENS1_10collective13CollectiveMmaINS1_34MainloopSm90TmaGmmaWarpSpecializedILi2ENS5_IJNS4_1CILi1EEESB_SB_EEENS1_32KernelTmaWarpSpecializedPingpongEEENS5_IJNSA_ILi64EEENSA_ILi128EEESG_EEEfNS5_IJlSB_lEEEfSI_NS4_8TiledMMAINS4_8MMA_AtomIJNS4_4SM904GMMA30MMA_64x128x8_F32TF32TF32_SS_TNILNSM_7ScaleInE1ELSO_1EEEEEENS4_6LayoutISC_NS5_IJNSA_ILi0EEESS_SS_EEEEENS5_IJNS4_10UnderscoreESV_SV_EEEEENS4_13SM90_TMA_LOADENS4_14ComposedLayoutINS4_7SwizzleILi3ELi4ELi3EEENS4_18smem_ptr_flag_bitsILi32EEENSR_INS5_IJNSA_ILi8EEENSA_ILi32EEEEEENS5_IJS15_SB_EEEEEEEvNS4_8identityESY_S19_vS1A_EENS_8epilogue10collective6detail29Sm90TmaWarpSpecializedAdapterINS1D_15DefaultEpilogueIfSI_SI_NS1C_6thread17LinearCombinationIfLi1EffLNS1H_9ScaleType4KindE0ELNS_15FloatRoundStyleE2EfEENS1_15EpilogueDefaultEEEEEvvEEEEvNT_6ParamsE:
        .type           _ZN7cutlass13device_kernelINS_4gemm6kernel13GemmUniversalIN4cute5tupleIJiiiiEEENS1_10collective13CollectiveMmaINS1_34MainloopSm90TmaGmmaWarpSpecializedILi2ENS5_IJNS4_1CILi1EEESB_SB_EEENS1_32KernelTmaWarpSpecializedPingpongEEENS5_IJNSA_ILi64EEENSA_ILi128EEESG_EEEfNS5_IJlSB_lEEEfSI_NS4_8TiledMMAINS4_8MMA_AtomIJNS4_4SM904GMMA30MMA_64x128x8_F32TF32TF32_SS_TNILNSM_7ScaleInE1ELSO_1EEEEEENS4_6LayoutISC_NS5_IJNSA_ILi0EEESS_SS_EEEEENS5_IJNS4_10UnderscoreESV_SV_EEEEENS4_13SM90_TMA_LOADENS4_14ComposedLayoutINS4_7SwizzleILi3ELi4ELi3EEENS4_18smem_ptr_flag_bitsILi32EEENSR_INS5_IJNSA_ILi8EEENSA_ILi32EEEEEENS5_IJS15_SB_EEEEEEEvNS4_8identityESY_S19_vS1A_EENS_8epilogue10collective6detail29Sm90TmaWarpSpecializedAdapterINS1D_15DefaultEpilogueIfSI_SI_NS1C_6thread17LinearCombinationIfLi1EffLNS1H_9ScaleType4KindE0ELNS_15FloatRoundStyleE2EfEENS1_15EpilogueDefaultEEEEEvvEEEEvNT_6ParamsE,@function
        .size           _ZN7cutlass13device_kernelINS_4gemm6kernel13GemmUniversalIN4cute5tupleIJiiiiEEENS1_10collective13CollectiveMmaINS1_34MainloopSm90TmaGmmaWarpSpecializedILi2ENS5_IJNS4_1CILi1EEESB_SB_EEENS1_32KernelTmaWarpSpecializedPingpongEEENS5_IJNSA_ILi64EEENSA_ILi128EEESG_EEEfNS5_IJlSB_lEEEfSI_NS4_8TiledMMAINS4_8MMA_AtomIJNS4_4SM904GMMA30MMA_64x128x8_F32TF32TF32_SS_TNILNSM_7ScaleInE1ELSO_1EEEEEENS4_6LayoutISC_NS5_IJNSA_ILi0EEESS_SS_EEEEENS5_IJNS4_10UnderscoreESV_SV_EEEEENS4_13SM90_TMA_LOADENS4_14ComposedLayoutINS4_7SwizzleILi3ELi4ELi3EEENS4_18smem_ptr_flag_bitsILi32EEENSR_INS5_IJNSA_ILi8EEENSA_ILi32EEEEEENS5_IJS15_SB_EEEEEEEvNS4_8identityESY_S19_vS1A_EENS_8epilogue10collective6detail29Sm90TmaWarpSpecializedAdapterINS1D_15DefaultEpilogueIfSI_SI_NS1C_6thread17LinearCombinationIfLi1EffLNS1H_9ScaleType4KindE0ELNS_15FloatRoundStyleE2EfEENS1_15EpilogueDefaultEEEEEvvEEEEvNT_6ParamsE,(.L_x_192 - _ZN7cutlass13device_kernelINS_4gemm6kernel13GemmUniversalIN4cute5tupleIJiiiiEEENS1_10collective13CollectiveMmaINS1_34MainloopSm90TmaGmmaWarpSpecializedILi2ENS5_IJNS4_1CILi1EEESB_SB_EEENS1_32KernelTmaWarpSpecializedPingpongEEENS5_IJNSA_ILi64EEENSA_ILi128EEESG_EEEfNS5_IJlSB_lEEEfSI_NS4_8TiledMMAINS4_8MMA_AtomIJNS4_4SM904GMMA30MMA_64x128x8_F32TF32TF32_SS_TNILNSM_7ScaleInE1ELSO_1EEEEEENS4_6LayoutISC_NS5_IJNSA_ILi0EEESS_SS_EEEEENS5_IJNS4_10UnderscoreESV_SV_EEEEENS4_13SM90_TMA_LOADENS4_14ComposedLayoutINS4_7SwizzleILi3ELi4ELi3EEENS4_18smem_ptr_flag_bitsILi32EEENSR_INS5_IJNSA_ILi8EEENSA_ILi32EEEEEENS5_IJS15_SB_EEEEEEEvNS4_8identityESY_S19_vS1A_EENS_8epilogue10collective6detail29Sm90TmaWarpSpecializedAdapterINS1D_15DefaultEpilogueIfSI_SI_NS1C_6thread17LinearCombinationIfLi1EffLNS1H_9ScaleType4KindE0ELNS_15FloatRoundStyleE2EfEENS1_15EpilogueDefaultEEEEEvvEEEEvNT_6ParamsE)
        .other          _ZN7cutlass13device_kernelINS_4gemm6kernel13GemmUniversalIN4cute5tupleIJiiiiEEENS1_10collective13CollectiveMmaINS1_34MainloopSm90TmaGmmaWarpSpecializedILi2ENS5_IJNS4_1CILi1EEESB_SB_EEENS1_32KernelTmaWarpSpecializedPingpongEEENS5_IJNSA_ILi64EEENSA_ILi128EEESG_EEEfNS5_IJlSB_lEEEfSI_NS4_8TiledMMAINS4_8MMA_AtomIJNS4_4SM904GMMA30MMA_64x128x8_F32TF32TF32_SS_TNILNSM_7ScaleInE1ELSO_1EEEEEENS4_6LayoutISC_NS5_IJNSA_ILi0EEESS_SS_EEEEENS5_IJNS4_10UnderscoreESV_SV_EEEEENS4_13SM90_TMA_LOADENS4_14ComposedLayoutINS4_7SwizzleILi3ELi4ELi3EEENS4_18smem_ptr_flag_bitsILi32EEENSR_INS5_IJNSA_ILi8EEENSA_ILi32EEEEEENS5_IJS15_SB_EEEEEEEvNS4_8identityESY_S19_vS1A_EENS_8epilogue10collective6detail29Sm90TmaWarpSpecializedAdapterINS1D_15DefaultEpilogueIfSI_SI_NS1C_6thread17LinearCombinationIfLi1EffLNS1H_9ScaleType4KindE0ELNS_15FloatRoundStyleE2EfEENS1_15EpilogueDefaultEEEEEvvEEEEvNT_6ParamsE,@"STO_CUDA_ENTRY STV_DEFAULT"
_ZN7cutlass13device_kernelINS_4gemm6kernel13GemmUniversalIN4cute5tupleIJiiiiEEENS1_10collective13CollectiveMmaINS1_34MainloopSm90TmaGmmaWarpSpecializedILi2ENS5_IJNS4_1CILi1EEESB_SB_EEENS1_32KernelTmaWarpSpecializedPingpongEEENS5_IJNSA_ILi64EEENSA_ILi128EEESG_EEEfNS5_IJlSB_lEEEfSI_NS4_8TiledMMAINS4_8MMA_AtomIJNS4_4SM904GMMA30MMA_64x128x8_F32TF32TF32_SS_TNILNSM_7ScaleInE1ELSO_1EEEEEENS4_6LayoutISC_NS5_IJNSA_ILi0EEESS_SS_EEEEENS5_IJNS4_10UnderscoreESV_SV_EEEEENS4_13SM90_TMA_LOADENS4_14ComposedLayoutINS4_7SwizzleILi3ELi4ELi3EEENS4_18smem_ptr_flag_bitsILi32EEENSR_INS5_IJNSA_ILi8EEENSA_ILi32EEEEEENS5_IJS15_SB_EEEEEEEvNS4_8identityESY_S19_vS1A_EENS_8epilogue10collective6detail29Sm90TmaWarpSpecializedAdapterINS1D_15DefaultEpilogueIfSI_SI_NS1C_6thread17LinearCombinationIfLi1EffLNS1H_9ScaleType4KindE0ELNS_15FloatRoundStyleE2EfEENS1_15EpilogueDefaultEEEEEvvEEEEvNT_6ParamsE:
[----:B------:R-:W0:Y:S01]  /*0000*/  LDC R1, c[0x0][0x28] ;  /* 0x00000a00ff017b82 */ /* 0x000e220000000800 */
[----:B------:R-:W1:Y:S01]  /*0010*/  S2R R4, SR_TID.X ;  /* 0x0000000000047919 */ /* 0x000e620000002100 */
[----:B------:R-:W-:Y:S01]  /*0020*/  ELECT P0, URZ, PT ;  /* 0x00000000003f782f */ /* 0x000fe20003800000 */
[----:B------:R-:W-:Y:S01]  /*0030*/  BSSY B0, `(.L_x_0) ;  /* 0x0000014000007945 */ /* 0x000fe20003800000 */
[----:B-1----:R-:W-:-:S05]  /*0040*/  SHF.R.U32.HI R0, RZ, 0x5, R4 ;  /* 0x00000005ff007819 */ /* 0x002fca0000011604 */
[----:B------:R-:W1:Y:S02]  /*0050*/  SHFL.IDX PT, R2, R0, RZ, 0x1f ;  /* 0x00001fff00027589 */ /* 0x000e6400000e0000 */
[----:B-1----:R-:W-:Y:S02]  /*0060*/  R2UR UR8, R2 ;  /* 0x00000000020872ca */ /* 0x002fe400000e0000 */
[----:B------:R-:W-:-:S05]  /*0070*/  SHF.R.U32.HI R2, RZ, 0x7, R4 ;  /* 0x00000007ff027819 */ /* 0x000fca0000011604 */
[----:B------:R1:W2:Y:S06]  /*0080*/  SHFL.IDX PT, R3, R2, RZ, 0x1f ;  /* 0x00001fff02037589 */ /* 0x0002ac00000e0000 */
[----:B------:R-:W-:Y:S02]  /*0090*/  USHF.R.S32.HI UR4, URZ, 0x1f, UR8 ;  /* 0x0000001f3f047899 */ /* 0x000fe40008011408 */
[----:B------:R-:W-:Y:S02]  /*00a0*/  ISETP.NE.OR P0, PT, RZ, UR8, !P0 ;  /* 0x00000008ff007c0c */ /* 0x000fe4000c705670 */
[----:B------:R-:W-:-:S04]  /*00b0*/  ULEA.HI UR4, UR4, UR8, URZ, 0x2 ;  /* 0x0000000804047291 */ /* 0x000fc8000f8f103f */
[----:B------:R-:W-:-:S04]  /*00c0*/  ULOP3.LUT UR4, UR4, 0xfffffffc, URZ, 0xc0, !UPT ;  /* 0xfffffffc04047892 */ /* 0x000fc8000f8ec03f */
[----:B------:R-:W-:-:S03]  /*00d0*/  UIADD3 UR8, UR8, -UR4, URZ ;  /* 0x8000000408087290 */ /* 0x000fc6000fffe03f */
[----:B01----:R-:W-:Y:S09]  /*00e0*/  @P0 BRA `(.L_x_1) ;  /* 0x0000000000200947 */ /* 0x003ff20003800000 */
[----:B------:R-:W-:Y:S02]  /*00f0*/  ULDC.64 UR4, c[0x0][0x198] ;  /* 0x0000660000047ab9 */ /* 0x000fe40000000a00 */
[----:B------:R-:W-:Y:S02]  /*0100*/  UIADD3 UR6, UP0, UR4, 0xf0, URZ ;  /* 0x000000f004067890 */ /* 0x000fe4000ff1e03f */
[----:B------:R-:W-:Y:S02]  /*0110*/  UIADD3 UR4, UP1, UR4, 0x1f0, URZ ;  /* 0x000001f004047890 */ /* 0x000fe4000ff3e03f */
[----:B------:R-:W-:Y:S02]  /*0120*/  UIADD3.X UR7, URZ, UR5, URZ, UP0, !UPT ;  /* 0x000000053f077290 */ /* 0x000fe400087fe43f */
[----:B------:R-:W-:-:S07]  /*0130*/  UIADD3.X UR5, URZ, UR5, URZ, UP1, !UPT ;  /* 0x000000053f057290 */ /* 0x000fce0008ffe43f */
[----:B------:R0:W-:Y:S02]  /*0140*/  UTMACCTL.PF [UR6] ;  /* 0x00000000060079b9 */ /* 0x0001e40008040000 */
[----:B------:R0:W-:Y:S02]  /*0150*/  UTMACCTL.PF [UR4] ;  /* 0x00000000040079b9 */ /* 0x0001e40008040000 */
[----:B0-----:R-:W-:Y:S01]  /*0160*/  NOP ;  /* 0x0000000000007918 */ /* 0x001fe20000000000 */
.L_x_1:
[----:B------:R-:W-:Y:S05]  /*0170*/  BSYNC B0 ;  /* 0x0000000000007941 */ /* 0x000fea0003800000 */
.L_x_0:
[----:B------:R-:W0:Y:S01]  /*0180*/  SHFL.IDX PT, R5, R0, RZ, 0x1f ;  /* 0x00001fff00057589 */ /* 0x000e2200000e0000 */
[----:B--2---:R-:W-:Y:S01]  /*0190*/  R2UR UR15, R3 ;  /* 0x00000000030f72ca */ /* 0x004fe200000e0000 */
[----:B------:R-:W-:-:S04]  /*01a0*/  UISETP.NE.AND UP0, UPT, UR8, 0x3, UPT ;  /* 0x000000030800788c */ /* 0x000fc8000bf05270 */
[----:B------:R-:W-:-:S08]  /*01b0*/  UISETP.EQ.OR UP0, UPT, UR8, URZ, !UP0 ;  /* 0x0000003f0800728c */ /* 0x000fd0000c702670 */
[----:B------:R-:W-:Y:S02]  /*01c0*/  UIADD3 UR18, UR15, -0x1, URZ ;  /* 0xffffffff0f127890 */ /* 0x000fe4000fffe03f */
[----:B------:R-:W-:Y:S02]  /*01d0*/  UISETP.EQ.AND UP0, UPT, UR15, URZ, UP0 ;  /* 0x0000003f0f00728c */ /* 0x000fe40008702270 */
[----:B------:R-:W-:Y:S02]  /*01e0*/  UISETP.GE.U32.AND UP1, UPT, UR18, 0x2, UPT ;  /* 0x000000021200788c */ /* 0x000fe4000bf26070 */
[----:B------:R-:W-:Y:S01]  /*01f0*/  USEL UR39, URZ, 0x1, !UP0 ;  /* 0x000000013f277887 */ /* 0x000fe2000c000000 */
[----:B0-----:R-:W-:-:S03]  /*0200*/  ISETP.NE.AND P0, PT, R5, RZ, PT ;  /* 0x000000ff0500720c */ /* 0x001fc60003f05270 */
[----:B------:R-:W-:-:S10]  /*0210*/  USEL UR39, UR39, 0x2, UP1 ;  /* 0x0000000227277887 */ /* 0x000fd40008800000 */
[----:B------:R-:W-:Y:S05]  /*0220*/  @P0 BRA `(.L_x_2) ;  /* 0x0000000000480947 */ /* 0x000fea0003800000 */
[----:B------:R-:W0:Y:S01]  /*0230*/  S2UR UR9, SR_CgaCtaId ;  /* 0x00000000000979c3 */ /* 0x000e220000008800 */
[----:B------:R-:W-:Y:S01]  /*0240*/  UMOV UR4, 0x400 ;  /* 0x0000040000047882 */ /* 0x000fe20000000000 */
[----:B------:R-:W-:Y:S01]  /*0250*/  UMOV UR5, 0x1 ;  /* 0x0000000100057882 */ /* 0x000fe20000000000 */
[----:B------:R-:W-:Y:S01]  /*0260*/  UMOV UR6, 0x80 ;  /* 0x0000008000067882 */ /* 0x000fe20000000000 */
[----:B------:R-:W-:Y:S01]  /*0270*/  ELECT P0, URZ, PT ;  /* 0x00000000003f782f */ /* 0x000fe20003800000 */
[----:B------:R-:W-:-:S04]  /*0280*/  UIADD3 UR6, -UR6, 0x100000, URZ ;  /* 0x0010000006067890 */ /* 0x000fc8000fffe13f */
[----:B------:R-:W-:Y:S02]  /*0290*/  USHF.L.U32 UR7, UR6, 0xb, URZ ;  /* 0x0000000b06077899 */ /* 0x000fe4000800063f */
[----:B------:R-:W-:Y:S02]  /*02a0*/  USHF.L.U32 UR6, UR6, 0x1, URZ ;  /* 0x0000000106067899 */ /* 0x000fe4000800063f */
[----:B0-----:R-:W-:Y:S02]  /*02b0*/  ULEA UR9, UR9, UR4, 0x18 ;  /* 0x0000000409097291 */ /* 0x001fe4000f8ec03f */
[----:B------:R-:W-:-:S04]  /*02c0*/  UIADD3 UR4, -UR5, 0x100000, URZ ;  /* 0x0010000005047890 */ /* 0x000fc8000fffe13f */
[----:B------:R-:W-:Y:S02]  /*02d0*/  USHF.L.U32 UR5, UR4, 0xb, URZ ;  /* 0x0000000b04057899 */ /* 0x000fe4000800063f */
[----:B------:R-:W-:Y:S01]  /*02e0*/  USHF.L.U32 UR4, UR4, 0x1, URZ ;  /* 0x0000000104047899 */ /* 0x000fe2000800063f */
[----:B------:R-:W0:Y:S11]  /*02f0*/  FENCE.VIEW.ASYNC.S ;  /* 0x00000000000073c6 */ /* 0x000e360000000000 */
[----:B0-----:R0:W1:Y:S01]  /*0300*/  SYNCS.EXCH.64 URZ, [UR9], UR4 ;  /* 0x00000004093f75b2 */ /* 0x0010620008000100 */
[----:B------:R0:W2:Y:S01]  /*0310*/  SYNCS.EXCH.64 URZ, [UR9+0x10], UR6 ;  /* 0x00001006093f75b2 */ /* 0x0000a20008000100 */
[----:B------:R0:W3:Y:S01]  /*0320*/  SYNCS.EXCH.64 URZ, [UR9+0x8], UR4 ;  /* 0x00000804093f75b2 */ /* 0x0000e20008000100 */
[----:B------:R0:W4:Y:S01]  /*0330*/  SYNCS.EXCH.64 URZ, [UR9+0x18], UR6 ;  /* 0x00001806093f75b2 */ /* 0x0001220008000100 */
[----:B------:R-:W-:Y:S01]  /*0340*/  NOP ;  /* 0x0000000000007918 */ /* 0x000fe20000000000 */
.L_x_2:
[----:B------:R-:W5:Y:S01]  /*0350*/  SHFL.IDX PT, R5, R0, RZ, 0x1f ;  /* 0x00001fff00057589 */ /* 0x000f6200000e0000 */
[----:B------:R-:W-:Y:S01]  /*0360*/  ELECT P0, URZ, PT ;  /* 0x00000000003f782f */ /* 0x000fe20003800000 */
[----:B------:R-:W-:Y:S01]  /*0370*/  NOP ;  /* 0x0000000000007918 */ /* 0x000fe20000000000 */
[----:B------:R-:W-:Y:S01]  /*0380*/  ELECT P1, URZ, PT ;  /* 0x00000000003f782f */ /* 0x000fe20003820000 */
[----:B------:R-:W1:Y:S01]  /*0390*/  SHFL.IDX PT, R3, R0, RZ, 0x1f ;  /* 0x00001fff00037589 */ /* 0x000e6200000e0000 */
[----:B0-----:R-:W-:Y:S01]  /*03a0*/  UMOV UR4, 0x20 ;  /* 0x0000002000047882 */ /* 0x001fe20000000000 */
[----:B------:R-:W-:Y:S01]  /*03b0*/  UMOV UR12, 0x80 ;  /* 0x00000080000c7882 */ /* 0x000fe20000000000 */
[----:B------:R-:W-:Y:S01]  /*03c0*/  NOP ;  /* 0x0000000000007918 */ /* 0x000fe20000000000 */
[----:B------:R0:W0:Y:S01]  /*03d0*/  SHFL.IDX PT, R95, R2, RZ, 0x1f ;  /* 0x00001fff025f7589 */ /* 0x00002200000e0000 */
[----:B------:R-:W-:Y:S01]  /*03e0*/  ULDC.64 UR52, c[0x0][0x208] ;  /* 0x0000820000347ab9 */ /* 0x000fe20000000a00 */
[----:B-----5:R-:W-:-:S02]  /*03f0*/  ISETP.NE.OR P0, PT, R5, RZ, !P0 ;  /* 0x000000ff0500720c */ /* 0x020fc40004705670 */
[----:B-1----:R-:W-:Y:S02]  /*0400*/  ISETP.NE.OR P1, PT, R3, RZ, !P1 ;  /* 0x000000ff0300720c */ /* 0x002fe40004f25670 */
[----:B------:R-:W-:-:S04]  /*0410*/  SHF.R.S32.HI R3, RZ, 0x1f, R4 ;  /* 0x0000001fff037819 */ /* 0x000fc80000011404 */
[----:B------:R-:W-:-:S05]  /*0420*/  LEA.HI R3, R3, R4, RZ, 0x7 ;  /* 0x0000000403037211 */ /* 0x000fca00078f38ff */
[----:B------:R-:W-:Y:S01]  /*0430*/  VOTEU.ALL UP0, P0 ;  /* 0x00000000003f7886 */ /* 0x000fe20000000000 */
[----:B------:R-:W-:Y:S01]  /*0440*/  LOP3.LUT R3, R3, 0xffffff80, RZ, 0xc0, !PT ;  /* 0xffffff8003037812 */ /* 0x000fe200078ec0ff */
[----:B------:R-:W-:-:S03]  /*0450*/  VOTEU.ALL UP1, P1 ;  /* 0x00000000003f7886 */ /* 0x000fc60000820000 */
[----:B------:R-:W1:Y:S01]  /*0460*/  @!UP0 S2UR UR7, SR_CgaCtaId ;  /* 0x00000000000789c3 */ /* 0x000e620000008800 */
[----:B------:R-:W-:Y:S01]  /*0470*/  @!UP0 UMOV UR6, 0x400 ;  /* 0x0000040000068882 */ /* 0x000fe20000000000 */
[----:B------:R-:W-:-:S04]  /*0480*/  @!UP0 UIADD3 UR4, -UR4, 0x100000, URZ ;  /* 0x0010000004048890 */ /* 0x000fc8000fffe13f */
[----:B------:R-:W-:Y:S02]  /*0490*/  @!UP0 USHF.L.U32 UR5, UR4, 0xb, URZ ;  /* 0x0000000b04058899 */ /* 0x000fe4000800063f */
[----:B------:R-:W-:Y:S01]  /*04a0*/  @!UP0 USHF.L.U32 UR4, UR4, 0x1, URZ ;  /* 0x0000000104048899 */ /* 0x000fe2000800063f */
[----:B------:R-:W-:Y:S01]  /*04b0*/  IMAD.IADD R3, R4, 0x1, -R3 ;  /* 0x0000000104037824 */ /* 0x000fe200078e0a03 */
[----:B------:R-:W-:Y:S01]  /*04c0*/  @!UP1 UMOV UR10, 0x400 ;  /* 0x00000400000a9882 */ /* 0x000fe20000000000 */
[----:B------:R-:W-:Y:S01]  /*04d0*/  VOTEU.ALL UP2, P1 ;  /* 0x00000000003f7886 */ /* 0x000fe20000840000 */
[----:B------:R-:W-:Y:S01]  /*04e0*/  VOTEU.ALL UP3, P1 ;  /* 0x00000000003f7886 */ /* 0x000fe20000860000 */
[----:B------:R-:W-:Y:S01]  /*04f0*/  VOTEU.ALL UP4, P1 ;  /* 0x00000000003f7886 */ /* 0x000fe20000880000 */
[----:B------:R-:W5:Y:S01]  /*0500*/  @!UP1 S2UR UR11, SR_CgaCtaId ;  /* 0x00000000000b99c3 */ /* 0x000f620000008800 */
[----:B------:R-:W-:Y:S01]  /*0510*/  VOTEU.ALL UP5, P1 ;  /* 0x00000000003f7886 */ /* 0x000fe200008a0000 */
[----:B------:R-:W-:Y:S01]  /*0520*/  ISETP.NE.AND P1, PT, RZ, UR15, PT ;  /* 0x0000000fff007c0c */ /* 0x000fe2000bf25270 */
[----:B-1----:R-:W-:-:S02]  /*0530*/  @!UP0 ULEA UR9, UR7, UR6, 0x18 ;  /* 0x0000000607098291 */ /* 0x002fc4000f8ec03f */
[----:B------:R-:W-:-:S04]  /*0540*/  @!UP1 UIADD3 UR6, -UR12, 0x100000, URZ ;  /* 0x001000000c069890 */ /* 0x000fc8000fffe13f */
[----:B------:R-:W-:Y:S02]  /*0550*/  @!UP1 USHF.L.U32 UR7, UR6, 0xb, URZ ;  /* 0x0000000b06079899 */ /* 0x000fe4000800063f */
[----:B------:R-:W-:Y:S01]  /*0560*/  @!UP1 USHF.L.U32 UR6, UR6, 0x1, URZ ;  /* 0x0000000106069899 */ /* 0x000fe2000800063f */
[----:B------:R-:W-:Y:S01]  /*0570*/  VOTEU.ALL UP0, P0 ;  /* 0x00000000003f7886 */ /* 0x000fe20000000000 */
[----:B-----5:R-:W-:Y:S01]  /*0580*/  @!UP1 ULEA UR10, UR11, UR10, 0x18 ;  /* 0x0000000a0b0a9291 */ /* 0x020fe2000f8ec03f */
[----:B------:R-:W-:Y:S01]  /*0590*/  VOTEU.ALL UP1, P0 ;  /* 0x00000000003f7886 */ /* 0x000fe20000020000 */
[----:B------:R-:W1:Y:S02]  /*05a0*/  FENCE.VIEW.ASYNC.S ;  /* 0x00000000000073c6 */ /* 0x000e640000000000 */
[----:B-1----:R-:W2:Y:S02]  /*05b0*/  @!UP0 SYNCS.EXCH.64 URZ, [UR9+0x50], UR4 ;  /* 0x00005004093f85b2 */ /* 0x002ea40008000100 */
[----:B------:R1:W2:Y:S01]  /*05c0*/  @!UP1 SYNCS.EXCH.64 URZ, [UR9+0x58], UR4 ;  /* 0x00005804093f95b2 */ /* 0x0002a20008000100 */
[----:B------:R-:W-:Y:S01]  /*05d0*/  NOP ;  /* 0x0000000000007918 */ /* 0x000fe20000000000 */
[----:B-1----:R-:W-:-:S02]  /*05e0*/  ULDC.64 UR4, c[0x0][0x598] ;  /* 0x0001660000047ab9 */ /* 0x002fc40000000a00 */
[----:B------:R-:W-:Y:S02]  /*05f0*/  ISETP.NE.U32.AND P0, PT, RZ, UR4, PT ;  /* 0x00000004ff007c0c */ /* 0x000fe4000bf05070 */
[----:B------:R1:W2:Y:S02]  /*0600*/  @!UP2 SYNCS.EXCH.64 URZ, [UR10+0x30], UR6 ;  /* 0x000030060a3fa5b2 */ /* 0x0002a40008000100 */
[----:B------:R-:W-:Y:S01]  /*0610*/  ISETP.NE.AND.EX P0, PT, RZ, UR5, PT, P0 ;  /* 0x00000005ff007c0c */ /* 0x000fe2000bf05300 */
[----:B------:R1:W2:Y:S01]  /*0620*/  @!UP3 SYNCS.EXCH.64 URZ, [UR10+0x38], UR6 ;  /* 0x000038060a3fb5b2 */ /* 0x0002a20008000100 */
[----:B------:R1:W2:Y:S01]  /*0630*/  @!UP4 SYNCS.EXCH.64 URZ, [UR10+0x40], UR6 ;  /* 0x000040060a3fc5b2 */ /* 0x0002a20008000100 */
[----:B------:R1:W2:Y:S01]  /*0640*/  @!UP5 SYNCS.EXCH.64 URZ, [UR10+0x48], UR6 ;  /* 0x000048060a3fd5b2 */ /* 0x0002a20008000100 */
[----:B------:R-:W-:Y:S01]  /*0650*/  NOP ;  /* 0x0000000000007918 */ /* 0x000fe20000000000 */
[----:B--234-:R-:W-:Y:S08]  /*0660*/  BAR.SYNC.DEFER_BLOCKING 0x0 ;  /* 0x0000000000007b1d */ /* 0x01cff00000010000 */
[----:B01----:R-:W-:Y:S05]  /*0670*/  @!P0 BRA `(.L_x_3) ;  /* 0x00000000001c8947 */ /* 0x003fea0003800000 */
[----:B------:R-:W0:Y:S02]  /*0680*/  LDC.64 R6, c[0x0][0x598] ;  /* 0x00016600ff067b82 */ /* 0x000e240000000a00 */
[----:B0-----:R-:W2:Y:S02]  /*0690*/  LDG.E.64 R6, desc[UR52][R6.64] ;  /* 0x0000003406067981 */ /* 0x001ea4000c1e1b00 */
[----:B--2---:R-:W-:-:S04]  /*06a0*/  ISETP.NE.U32.AND P0, PT, R6, RZ, PT ;  /* 0x000000ff0600720c */ /* 0x004fc80003f05070 */
[----:B------:R-:W-:-:S13]  /*06b0*/  ISETP.NE.AND.EX P0, PT, R7, RZ, PT, P0 ;  /* 0x000000ff0700720c */ /* 0x000fda0003f05300 */
[----:B------:R-:W-:Y:S05]  /*06c0*/  @!P0 BRA `(.L_x_3) ;  /* 0x0000000000088947 */ /* 0x000fea0003800000 */
[----:B------:R1:W5:Y:S01]  /*06d0*/  LD.E R22, desc[UR52][R6.64] ;  /* 0x0000003406167980 */ /* 0x000362000c101900 */
[----:B------:R-:W-:Y:S05]  /*06e0*/  BRA `(.L_x_4) ;  /* 0x0000000000247947 */ /* 0x000fea0003800000 */
.L_x_3:
[----:B------:R-:W-:Y:S02]  /*06f0*/  ULDC.64 UR4, c[0x0][0x588] ;  /* 0x0001620000047ab9 */ /* 0x000fe40000000a00 */
[----:B------:R-:W-:-:S04]  /*0700*/  ISETP.NE.U32.AND P0, PT, RZ, UR4, PT ;  /* 0x00000004ff007c0c */ /* 0x000fc8000bf05070 */
[----:B------:R-:W-:-:S13]  /*0710*/  ISETP.NE.AND.EX P0, PT, RZ, UR5, PT, P0 ;  /* 0x00000005ff007c0c */ /* 0x000fda000bf05300 */
[----:B------:R-:W-:Y:S05]  /*0720*/  @!P0 BRA `(.L_x_5) ;  /* 0x00000000000c8947 */ /* 0x000fea0003800000 */
[----:B------:R-:W0:Y:S02]  /*0730*/  LDC.64 R22, c[0x0][0x588] ;  /* 0x00016200ff167b82 */ /* 0x000e240000000a00 */
[----:B0-----:R0:W5:Y:S01]  /*0740*/  LDG.E R22, desc[UR52][R22.64] ;  /* 0x0000003416167981 */ /* 0x001162000c1e1900 */
[----:B------:R-:W-:Y:S05]  /*0750*/  BRA `(.L_x_4) ;  /* 0x0000000000087947 */ /* 0x000fea0003800000 */
.L_x_5:
[----:B------:R-:W-:Y:S02]  /*0760*/  ULDC UR4, c[0x0][0x580] ;  /* 0x0001600000047ab9 */ /* 0x000fe40000000800 */
[----:B------:R-:W-:-:S07]  /*0770*/  IMAD.U32 R22, RZ, RZ, UR4 ;  /* 0x00000004ff167e24 */ /* 0x000fce000f8e00ff */
.L_x_4:
[----:B------:R-:W-:Y:S02]  /*0780*/  ULDC.64 UR4, c[0x0][0x5a0] ;  /* 0x0001680000047ab9 */ /* 0x000fe40000000a00 */
[----:B------:R-:W-:-:S04]  /*0790*/  ISETP.NE.U32.AND P0, PT, RZ, UR4, PT ;  /* 0x00000004ff007c0c */ /* 0x000fc8000bf05070 */
[----:B------:R-:W-:-:S13]  /*07a0*/  ISETP.NE.AND.EX P0, PT, RZ, UR5, PT, P0 ;  /* 0x00000005ff007c0c */ /* 0x000fda000bf05300 */
[----:B------:R-:W-:Y:S05]  /*07b0*/  @!P0 BRA `(.L_x_6) ;  /* 0x00000000001c8947 */ /* 0x000fea0003800000 */
[----:B-1----:R-:W1:Y:S02]  /*07c0*/  LDC.64 R6, c[0x0][0x5a0] ;  /* 0x00016800ff067b82 */ /* 0x002e640000000a00 */
[----:B-1----:R-:W2:Y:S02]  /*07d0*/  LDG.E.64 R6, desc[UR52][R6.64] ;  /* 0x0000003406067981 */ /* 0x002ea4000c1e1b00 */
[----:B--2---:R-:W-:-:S04]  /*07e0*/  ISETP.NE.U32.AND P0, PT, R6, RZ, PT ;  /* 0x000000ff0600720c */ /* 0x004fc80003f05070 */
[----:B------:R-:W-:-:S13]  /*07f0*/  ISETP.NE.AND.EX P0, PT, R7, RZ, PT, P0 ;  /* 0x000000ff0700720c */ /* 0x000fda0003f05300 */
[----:B------:R-:W-:Y:S05]  /*0800*/  @!P0 BRA `(.L_x_6) ;  /* 0x0000000000088947 */ /* 0x000fea0003800000 */
[----:B0-----:R2:W5:Y:S01]  /*0810*/  LD.E R23, desc[UR52][R6.64] ;  /* 0x0000003406177980 */ /* 0x001562000c101900 */
[----:B------:R-:W-:Y:S05]  /*0820*/  BRA `(.L_x_7) ;  /* 0x0000000000247947 */ /* 0x000fea0003800000 */
.L_x_6:
[----:B------:R-:W-:Y:S02]  /*0830*/  ULDC.64 UR4, c[0x0][0x590] ;  /* 0x0001640000047ab9 */ /* 0x000fe40000000a00 */
[----:B------:R-:W-:-:S04]  /*0840*/  ISETP.NE.U32.AND P0, PT, RZ, UR4, PT ;  /* 0x00000004ff007c0c */ /* 0x000fc8000bf05070 */
[----:B------:R-:W-:-:S13]  /*0850*/  ISETP.NE.AND.EX P0, PT, RZ, UR5, PT, P0 ;  /* 0x00000005ff007c0c */ /* 0x000fda000bf05300 */
[----:B------:R-:W-:Y:S05]  /*0860*/  @!P0 BRA `(.L_x_8) ;  /* 0x00000000000c8947 */ /* 0x000fea0003800000 */
[----:B-1----:R-:W0:Y:S02]  /*0870*/  LDC.64 R6, c[0x0][0x590] ;  /* 0x00016400ff067b82 */ /* 0x002e240000000a00 */
[----:B0-----:R0:W5:Y:S01]  /*0880*/  LDG.E R23, desc[UR52][R6.64] ;  /* 0x0000003406177981 */ /* 0x001162000c1e1900 */
[----:B------:R-:W-:Y:S05]  /*0890*/  BRA `(.L_x_7) ;  /* 0x0000000000087947 */ /* 0x000fea0003800000 */
.L_x_8:
[----:B------:R-:W-:Y:S02]  /*08a0*/  ULDC UR4, c[0x0][0x584] ;  /* 0x0001610000047ab9 */ /* 0x000fe40000000800 */
[----:B0-----:R-:W-:-:S07]  /*08b0*/  IMAD.U32 R23, RZ, RZ, UR4 ;  /* 0x00000004ff177e24 */ /* 0x001fce000f8e00ff */
.L_x_7:
[----:B------:R-:W3:Y:S01]  /*08c0*/  S2UR UR10, SR_CTAID.Y ;  /* 0x00000000000a79c3 */ /* 0x000ee20000002600 */
[----:B------:R-:W-:Y:S01]  /*08d0*/  ULDC UR5, c[0x0][0x65c] ;  /* 0x0001970000057ab9 */ /* 0x000fe20000000800 */
[----:B------:R-:W-:Y:S01]  /*08e0*/  UISETP.NE.AND UP0, UPT, UR15, 0x2, UPT ;  /* 0x000000020f00788c */ /* 0x000fe2000bf05270 */
[----:B------:R-:W-:Y:S01]  /*08f0*/  IMAD.MOV.U32 R18, RZ, RZ, -0x1 ;  /* 0xffffffffff127424 */ /* 0x000fe200078e00ff */
[----:B------:R-:W-:Y:S01]  /*0900*/  UISETP.NE.AND UP2, UPT, UR5, 0x1, UPT ;  /* 0x000000010500788c */ /* 0x000fe2000bf45270 */
[----:B------:R-:W-:Y:S02]  /*0910*/  IMAD.MOV.U32 R2, RZ, RZ, -0x1 ;  /* 0xffffffffff027424 */ /* 0x000fe400078e00ff */
[----:B------:R-:W-:Y:S01]  /*0920*/  IMAD.MOV.U32 R19, RZ, RZ, -0x1 ;  /* 0xffffffffff137424 */ /* 0x000fe200078e00ff */
[----:B------:R-:W4:Y:S01]  /*0930*/  S2UR UR4, SR_CTAID.X ;  /* 0x00000000000479c3 */ /* 0x000f220000002500 */
[----:B------:R-:W-:-:S06]  /*0940*/  UP2UR UR45, UPR, URZ, 0x4 ;  /* 0x000000043f2d7883 */ /* 0x000fcc0008000000 */
[----:B------:R-:W-:Y:S01]  /*0950*/  @UP2 ULDC UR12, c[0x0][0x10] ;  /* 0x00000400000c2ab9 */ /* 0x000fe20000000800 */
[----:B------:R-:W-:Y:S01]  /*0960*/  @UP2 UMOV UR7, URZ ;  /* 0x0000003f00072c82 */ /* 0x000fe20008000000 */
[----:B------:R-:W-:Y:S01]  /*0970*/  @UP2 UMOV UR5, URZ ;  /* 0x0000003f00052c82 */ /* 0x000fe20008000000 */
[----:B012---:R-:W0:Y:S01]  /*0980*/  LDC.64 R6, c[0x0][0x650] ;  /* 0x00019400ff067b82 */ /* 0x007e220000000a00 */
[----:B---3--:R-:W-:Y:S02]  /*0990*/  @UP2 UMOV UR9, UR10 ;  /* 0x0000000a00092c82 */ /* 0x008fe40008000000 */
[----:B------:R-:W-:Y:S01]  /*09a0*/  @UP2 UMOV UR6, UR9 ;  /* 0x0000000900062c82 */ /* 0x000fe20008000000 */
[----:B------:R-:W-:Y:S01]  /*09b0*/  @!UP2 UMOV UR9, UR10 ;  /* 0x0000000a0009ac82 */ /* 0x000fe20008000000 */
[----:B----4-:R-:W-:-:S03]  /*09c0*/  @UP2 UIMAD.WIDE.U32 UR12, UR4, UR12, UR6 ;  /* 0x0000000c040c22a5 */ /* 0x010fc6000f8e0006 */
[----:B------:R-:W-:Y:S01]  /*09d0*/  @!UP2 ULDC UR6, c[0x0][0xc] ;  /* 0x000003000006aab9 */ /* 0x000fe20000000800 */
[----:B------:R-:W-:Y:S01]  /*09e0*/  @UP2 UIADD3 UR14, UR13, UR5, URZ ;  /* 0x000000050d0e2290 */ /* 0x000fe2000fffe03f */
[----:B------:R-:W-:Y:S02]  /*09f0*/  ULDC UR10, c[0x0][0xc] ;  /* 0x00000300000a7ab9 */ /* 0x000fe40000000800 */
[----:B------:R-:W-:Y:S01]  /*0a00*/  UMOV UR5, URZ ;  /* 0x0000003f00057c82 */ /* 0x000fe20008000000 */
[----:B------:R-:W-:Y:S01]  /*0a10*/  ULDC UR11, c[0x0][0x10] ;  /* 0x00000400000b7ab9 */ /* 0x000fe20000000800 */
[----:B------:R-:W-:Y:S02]  /*0a20*/  @!UP2 UIMAD.WIDE.U32 UR6, UR6, UR9, UR4 ;  /* 0x000000090606a2a5 */ /* 0x000fe4000f8e0004 */
[----:B------:R-:W-:Y:S01]  /*0a30*/  UIMAD.WIDE.U32 UR10, UR10, UR11, URZ ;  /* 0x0000000b0a0a72a5 */ /* 0x000fe2000f8e003f */
[----:B------:R-:W-:-:S03]  /*0a40*/  ULDC UR13, c[0x0][0x14] ;  /* 0x00000500000d7ab9 */ /* 0x000fc60000000800 */
[----:B------:R-:W-:Y:S02]  /*0a50*/  UIMAD.WIDE.U32 UR54, UR10, UR13, URZ ;  /* 0x0000000d0a3672a5 */ /* 0x000fe4000f8e003f */
[----:B------:R-:W-:Y:S01]  /*0a60*/  UIMAD UR37, UR11, UR13, URZ ;  /* 0x0000000d0b2572a4 */ /* 0x000fe2000f8e023f */
[----:B------:R-:W-:Y:S01]  /*0a70*/  @!UP2 UMOV UR12, UR6 ;  /* 0x00000006000cac82 */ /* 0x000fe20008000000 */
[----:B------:R-:W-:Y:S02]  /*0a80*/  @!UP2 UMOV UR14, UR7 ;  /* 0x00000007000eac82 */ /* 0x000fe40008000000 */
[----:B------:R-:W-:Y:S02]  /*0a90*/  UIADD3 UR37, UR55, UR37, URZ ;  /* 0x0000002537257290 */ /* 0x000fe4000fffe03f */
[----:B------:R-:W-:-:S04]  /*0aa0*/  UIADD3 UR6, UP1, UR12, UR54, URZ ;  /* 0x000000360c067290 */ /* 0x000fc8000ff3e03f */
[----:B------:R-:W-:Y:S02]  /*0ab0*/  UIADD3.X UR7, UR14, UR37, URZ, UP1, !UPT ;  /* 0x000000250e077290 */ /* 0x000fe40008ffe43f */
[----:B------:R-:W-:Y:S02]  /*0ac0*/  USEL UR6, UR6, UR12, !UP0 ;  /* 0x0000000c06067287 */ /* 0x000fe4000c000000 */
[----:B------:R-:W-:-:S04]  /*0ad0*/  USEL UR7, UR7, UR14, !UP0 ;  /* 0x0000000e07077287 */ /* 0x000fc8000c000000 */
[----:B0-----:R-:W-:Y:S01]  /*0ae0*/  ISETP.LE.U32.AND P0, PT, R6, UR6, PT ;  /* 0x0000000606007c0c */ /* 0x001fe2000bf03070 */
[----:B------:R-:W-:Y:S02]  /*0af0*/  IMAD.U32 R16, RZ, RZ, UR6 ;  /* 0x00000006ff107e24 */ /* 0x000fe4000f8e00ff */
[----:B------:R-:W-:Y:S02]  /*0b00*/  IMAD.U32 R0, RZ, RZ, UR7 ;  /* 0x00000007ff007e24 */ /* 0x000fe4000f8e00ff */
[----:B------:R-:W-:-:S03]  /*0b10*/  IMAD.U32 R17, RZ, RZ, UR7 ;  /* 0x00000007ff117e24 */ /* 0x000fc6000f8e00ff */
[----:B------:R-:W-:Y:S02]  /*0b20*/  ISETP.GE.U32.AND.EX P0, PT, R0, R7, PT, P0 ;  /* 0x000000070000720c */ /* 0x000fe40003f06100 */
[----:B------:R-:W-:-:S11]  /*0b30*/  PRMT R0, RZ, 0x7610, R0 ;  /* 0x00007610ff007816 */ /* 0x000fd60000000000 */
[----:B------:R-:W-:Y:S05]  /*0b40*/  @P0 BRA `(.L_x_9) ;  /* 0x00000004008c0947 */ /* 0x000fea0003800000 */
[----:B------:R-:W-:Y:S01]  /*0b50*/  I2FP.F32.U32 R0, UR4 ;  /* 0x0000000400007c45 */ /* 0x000fe20008201000 */
[----:B------:R-:W-:Y:S01]  /*0b60*/  ULDC.64 UR16, c[0x0][0x628] ;  /* 0x00018a0000107ab9 */ /* 0x000fe20000000a00 */
[----:B------:R-:W-:Y:S01]  /*0b70*/  ULDC UR6, c[0x0][0x150] ;  /* 0x0000540000067ab9 */ /* 0x000fe20000000800 */
[----:B------:R-:W-:Y:S01]  /*0b80*/  ISETP.NE.U32.AND P0, PT, RZ, UR16, PT ;  /* 0x00000010ff007c0c */ /* 0x000fe2000bf05070 */
[----:B------:R-:W-:Y:S01]  /*0b90*/  ULDC UR15, c[0x0][0x630] ;  /* 0x00018c00000f7ab9 */ /* 0x000fe20000000800 */
[----:B------:R-:W-:Y:S01]  /*0ba0*/  FMUL R0, R0, UR6 ;  /* 0x0000000600007c20 */ /* 0x000fe20008400000 */
[----:B------:R-:W-:Y:S01]  /*0bb0*/  R2UR UR19, R16 ;  /* 0x00000000101372ca */ /* 0x000fe200000e0000 */
[----:B------:R-:W-:Y:S01]  /*0bc0*/  ULDC UR21, c[0x0][0x154] ;  /* 0x0000550000157ab9 */ /* 0x000fe20000000800 */
[----:B------:R-:W-:Y:S01]  /*0bd0*/  ISETP.NE.AND.EX P0, PT, RZ, UR17, PT, P0 ;  /* 0x00000011ff007c0c */ /* 0x000fe2000bf05300 */
[----:B------:R0:W1:Y:S01]  /*0be0*/  F2I.U32.TRUNC.NTZ R2, R0 ;  /* 0x0000000000027305 */ /* 0x000062000020f000 */
[----:B------:R-:W-:-:S02]  /*0bf0*/  R2UR UR20, R17 ;  /* 0x00000000111472ca */ /* 0x000fc400000e0000 */
[----:B------:R-:W-:Y:S02]  /*0c00*/  R2UR UR6, R16 ;  /* 0x00000000100672ca */ /* 0x000fe400000e0000 */
[----:B------:R-:W-:-:S07]  /*0c10*/  R2UR UR7, R17 ;  /* 0x00000000110772ca */ /* 0x000fce00000e0000 */
[----:B0-----:R-:W-:Y:S08]  /*0c20*/  @!P0 BRA `(.L_x_10) ;  /* 0x0000000000308947 */ /* 0x001ff00003800000 */
[----:B------:R-:W-:Y:S01]  /*0c30*/  R2UR UR6, R16 ;  /* 0x00000000100672ca */ /* 0x000fe200000e0000 */
[----:B------:R-:W-:Y:S01]  /*0c40*/  ULDC UR12, c[0x0][0x634] ;  /* 0x00018d00000c7ab9 */ /* 0x000fe20000000800 */
[----:B------:R-:W-:-:S11]  /*0c50*/  R2UR UR14, R17 ;  /* 0x00000000110e72ca */ /* 0x000fd600000e0000 */
[----:B------:R-:W-:-:S04]  /*0c60*/  UIADD3 UR12, UP1, UR6, UR12, URZ ;  /* 0x0000000c060c7290 */ /* 0x000fc8000ff3e03f */
[----:B------:R-:W-:-:S04]  /*0c70*/  UIADD3.X UR14, URZ, UR14, URZ, UP1, !UPT ;  /* 0x0000000e3f0e7290 */ /* 0x000fc80008ffe43f */
[----:B------:R-:W-:-:S04]  /*0c80*/  UIMAD.WIDE.U32 UR6, UR14, UR16, URZ ;  /* 0x000000100e0672a5 */ /* 0x000fc8000f8e003f */
[----:B------:R-:W-:Y:S02]  /*0c90*/  UIMAD.WIDE.U32 UR10, UP1, UR12, UR17, UR6 ;  /* 0x000000110c0a72a5 */ /* 0x000fe4000f820006 */
[----:B------:R-:W-:Y:S02]  /*0ca0*/  UIMAD.WIDE.U32 UR6, UR12, UR16, URZ ;  /* 0x000000100c0672a5 */ /* 0x000fe4000f8e003f */
[----:B------:R-:W-:Y:S02]  /*0cb0*/  UIADD3.X UR13, URZ, URZ, URZ, UP1, !UPT ;  /* 0x0000003f3f0d7290 */ /* 0x000fe40008ffe43f */
[----:B------:R-:W-:Y:S01]  /*0cc0*/  UIADD3 URZ, UP1, UR7, UR10, URZ ;  /* 0x0000000a073f7290 */ /* 0x000fe2000ff3e03f */
[----:B------:R-:W-:-:S03]  /*0cd0*/  UMOV UR12, UR11 ;  /* 0x0000000b000c7c82 */ /* 0x000fc60008000000 */
[----:B------:R-:W-:-:S12]  /*0ce0*/  UIMAD.WIDE.U32.X UR6, UR14, UR17, UR12, UP1 ;  /* 0x000000110e0672a5 */ /* 0x000fd800088e040c */
.L_x_10:
[----:B------:R-:W-:Y:S01]  /*0cf0*/  USHF.R.U64 UR5, UR6, UR15, UR7 ;  /* 0x0000000f06057299 */ /* 0x000fe20008001207 */
[----:B------:R-:W-:Y:S01]  /*0d00*/  I2FP.F32.U32 R0, UR9 ;  /* 0x0000000900007c45 */ /* 0x000fe20008201000 */
[----:B------:R-:W-:Y:S01]  /*0d10*/  USHF.R.U32.HI UR6, URZ, UR15, UR7 ;  /* 0x0000000f3f067299 */ /* 0x000fe20008011607 */
[----:B-1----:R-:W-:Y:S01]  /*0d20*/  R2UR UR14, R2 ;  /* 0x00000000020e72ca */ /* 0x002fe200000e0000 */
[----:B------:R-:W-:Y:S02]  /*0d30*/  UIADD3 UR17, UP1, URZ, -UR5, URZ ;  /* 0x800000053f117290 */ /* 0x000fe4000ff3e03f */
[----:B------:R-:W-:Y:S01]  /*0d40*/  FMUL R0, R0, UR21 ;  /* 0x0000001500007c20 */ /* 0x000fe20008400000 */
[----:B------:R-:W-:Y:S01]  /*0d50*/  ULDC.64 UR10, c[0x0][0x620] ;  /* 0x00018800000a7ab9 */ /* 0x000fe20000000a00 */
[----:B------:R-:W-:Y:S01]  /*0d60*/  UIADD3.X UR6, URZ, ~UR6, URZ, UP1, !UPT ;  /* 0x800000063f067290 */ /* 0x000fe20008ffe43f */
[----:B------:R-:W-:Y:S01]  /*0d70*/  UMOV UR12, UR19 ;  /* 0x00000013000c7c82 */ /* 0x000fe20008000000 */
[----:B------:R-:W-:-:S02]  /*0d80*/  UMOV UR13, UR20 ;  /* 0x00000014000d7c82 */ /* 0x000fc40008000000 */
[----:B------:R-:W-:Y:S01]  /*0d90*/  UIMAD UR6, UR6, UR10, URZ ;  /* 0x0000000a060672a4 */ /* 0x000fe2000f8e023f */
[----:B------:R-:W0:Y:S01]  /*0da0*/  F2I.U32.TRUNC.NTZ R0, R0 ;  /* 0x0000000000007305 */ /* 0x000e22000020f000 */
[----:B------:R-:W-:Y:S02]  /*0db0*/  UIMAD.WIDE.U32 UR12, UR17, UR10, UR12 ;  /* 0x0000000a110c72a5 */ /* 0x000fe4000f8e000c */
[----:B------:R-:W-:Y:S01]  /*0dc0*/  UIMAD UR17, UR17, UR11, UR6 ;  /* 0x0000000b111172a4 */ /* 0x000fe2000f8e0206 */
[----:B------:R-:W-:Y:S01]  /*0dd0*/  ULDC UR24, c[0x0][0x658] ;  /* 0x0001960000187ab9 */ /* 0x000fe20000000800 */
[----:B------:R-:W-:Y:S02]  /*0de0*/  UMOV UR22, 0xffffffff ;  /* 0xffffffff00167882 */ /* 0x000fe40000000000 */
[----:B------:R-:W-:Y:S01]  /*0df0*/  UIADD3 UR17, UR13, UR17, URZ ;  /* 0x000000110d117290 */ /* 0x000fe2000fffe03f */
[----:B------:R-:W-:Y:S01]  /*0e00*/  ULDC UR19, c[0x0][0x618] ;  /* 0x0001860000137ab9 */ /* 0x000fe20000000800 */
[----:B------:R-:W-:Y:S01]  /*0e10*/  ULDC.64 UR6, c[0x0][0x640] ;  /* 0x0001900000067ab9 */ /* 0x000fe20000000a00 */
[----:B------:R-:W-:Y:S01]  /*0e20*/  USHF.L.U32 UR13, UR22, UR24, URZ ;  /* 0x00000018160d7299 */ /* 0x000fe2000800063f */
[----:B------:R-:W-:Y:S01]  /*0e30*/  ISETP.NE.U32.AND P0, PT, RZ, UR6, PT ;  /* 0x00000006ff007c0c */ /* 0x000fe2000bf05070 */
[----:B------:R-:W-:-:S02]  /*0e40*/  USHF.R.U64 UR22, UR12, UR19, UR17 ;  /* 0x000000130c167299 */ /* 0x000fc40008001211 */
[----:B------:R-:W-:Y:S01]  /*0e50*/  USHF.R.U32.HI UR12, URZ, UR19, UR17 ;  /* 0x000000133f0c7299 */ /* 0x000fe20008011611 */
[----:B0-----:R-:W-:Y:S01]  /*0e60*/  R2UR UR16, R0 ;  /* 0x00000000001072ca */ /* 0x001fe200000e0000 */
[----:B------:R-:W-:Y:S01]  /*0e70*/  ULDC UR21, c[0x0][0x608] ;  /* 0x0001820000157ab9 */ /* 0x000fe20000000800 */
[----:B------:R-:W-:Y:S01]  /*0e80*/  ISETP.NE.AND.EX P0, PT, RZ, UR7, PT, P0 ;  /* 0x00000007ff007c0c */ /* 0x000fe2000bf05300 */
[----:B------:R-:W-:Y:S02]  /*0e90*/  USHF.R.U64 UR26, UR22, UR21, UR12 ;  /* 0x00000015161a7299 */ /* 0x000fe4000800120c */
[----:B------:R-:W-:Y:S01]  /*0ea0*/  USHF.R.U32.HI UR12, URZ, UR21, UR12 ;  /* 0x000000153f0c7299 */ /* 0x000fe2000801160c */
[----:B------:R-:W-:Y:S01]  /*0eb0*/  UMOV UR20, 0x1 ;  /* 0x0000000100147882 */ /* 0x000fe20000000000 */
[----:B------:R-:W-:Y:S02]  /*0ec0*/  UIADD3 UR14, -UR14, URZ, URZ ;  /* 0x0000003f0e0e7290 */ /* 0x000fe4000fffe13f */
[----:B------:R-:W-:-:S02]  /*0ed0*/  USHF.R.U64 UR27, UR26, UR24, UR12 ;  /* 0x000000181a1b7299 */ /* 0x000fc4000800120c */
[----:B------:R-:W-:Y:S01]  /*0ee0*/  USHF.L.U32 UR19, UR20, UR24, URZ ;  /* 0x0000001814137299 */ /* 0x000fe2000800063f */
[----:B------:R-:W-:Y:S01]  /*0ef0*/  ULDC UR15, c[0x0][0x144] ;  /* 0x00005100000f7ab9 */ /* 0x000fe20000000800 */
[----:B------:R-:W-:Y:S01]  /*0f00*/  ULDC UR10, c[0x0][0x600] ;  /* 0x00018000000a7ab9 */ /* 0x000fe20000000800 */
[----:B------:R-:W-:Y:S02]  /*0f10*/  ULOP3.LUT UR20, URZ, UR13, URZ, 0x33, !UPT ;  /* 0x0000000d3f147292 */ /* 0x000fe4000f8e333f */
[----:B------:R-:W-:Y:S02]  /*0f20*/  USHF.R.U32.HI UR13, URZ, UR24, UR12 ;  /* 0x000000183f0d7299 */ /* 0x000fe4000801160c */
[----:B------:R-:W-:Y:S02]  /*0f30*/  UIADD3 UR11, UR10, -0x1, URZ ;  /* 0xffffffff0a0b7890 */ /* 0x000fe4000fffe03f */
[----:B------:R-:W-:Y:S02]  /*0f40*/  UIADD3 UR23, -UR16, URZ, URZ ;  /* 0x0000003f10177290 */ /* 0x000fe4000fffe13f */
[----:B------:R-:W-:Y:S01]  /*0f50*/  UIMAD UR4, UR15, UR14, UR4 ;  /* 0x0000000e0f0472a4 */ /* 0x000fe2000f8e0204 */
[----:B------:R-:W-:Y:S01]  /*0f60*/  ULDC UR28, c[0x0][0x148] ;  /* 0x00005200001c7ab9 */ /* 0x000fe20000000800 */
[----:B------:R-:W-:Y:S01]  /*0f70*/  ULDC UR24, c[0x0][0x648] ;  /* 0x0001920000187ab9 */ /* 0x000fe20000000800 */
[----:B------:R-:W-:Y:S01]  /*0f80*/  ULDC UR25, c[0x0][0x638] ;  /* 0x00018e0000197ab9 */ /* 0x000fe20000000800 */
[----:B------:R-:W-:Y:S01]  /*0f90*/  UMOV UR12, UR27 ;  /* 0x0000001b000c7c82 */ /* 0x000fe20008000000 */
[----:B------:R-:W-:Y:S07]  /*0fa0*/  @!P0 BRA `(.L_x_11) ;  /* 0x0000000000308947 */ /* 0x000fee0003800000 */
[----:B------:R-:W-:Y:S02]  /*0fb0*/  ULDC UR16, c[0x0][0x64c] ;  /* 0x0001930000107ab9 */ /* 0x000fe40000000800 */
        /* <DEDUP_REMOVED lines=8> */
[----:B------:R-:W-:-:S07]  /*1040*/  UIMAD.WIDE.U32.X UR6, UR21, UR7, UR16, UP1 ;  /* 0x00000007150672a5 */ /* 0x000fce00088e0410 */
[----:B------:R-:W-:Y:S01]  /*1050*/  UMOV UR12, UR6 ;  /* 0x00000006000c7c82 */ /* 0x000fe20008000000 */
[----:B------:R-:W-:-:S05]  /*1060*/  UMOV UR13, UR7 ;  /* 0x00000007000d7c82 */ /* 0x000fca0008000000 */
.L_x_11:
[----:B------:R-:W-:Y:S01]  /*1070*/  UISETP.NE.AND UP1, UPT, UR45, URZ, UPT ;  /* 0x0000003f2d00728c */ /* 0x000fe2000bf25270 */
[----:B------:R-:W-:Y:S01]  /*1080*/  IMAD.MOV.U32 R0, RZ, RZ, 0x1 ;  /* 0x00000001ff007424 */ /* 0x000fe200078e00ff */
[----:B------:R-:W-:Y:S01]  /*1090*/  USHF.R.U64 UR6, UR12, UR24, UR13 ;  /* 0x000000180c067299 */ /* 0x000fe2000800120d */
[----:B------:R-:W-:Y:S01]  /*10a0*/  IMAD.U32 R19, RZ, RZ, UR5 ;  /* 0x00000005ff137e24 */ /* 0x000fe2000f8e00ff */
[----:B------:R-:W-:Y:S02]  /*10b0*/  ULOP3.LUT UR20, UR26, UR20, URZ, 0xc0, !UPT ;  /* 0x000000141a147292 */ /* 0x000fe4000f8ec03f */
[----:B------:R-:W-:Y:S02]  /*10c0*/  UIADD3 UR7, -UR6, URZ, URZ ;  /* 0x0000003f06077290 */ /* 0x000fe4000fffe13f */
[----:B------:R-:W-:Y:S02]  /*10d0*/  UIMAD UR19, UR19, UR6, UR20 ;  /* 0x00000006131372a4 */ /* 0x000fe4000f8e0214 */
[----:B------:R-:W-:-:S02]  /*10e0*/  ULOP3.LUT UR11, UR22, UR11, URZ, 0xc0, !UPT ;  /* 0x0000000b160b7292 */ /* 0x000fc4000f8ec03f */
[----:B------:R-:W-:Y:S02]  /*10f0*/  @UP1 UIMAD UR4, UR28, UR23, UR9 ;  /* 0x000000171c0412a4 */ /* 0x000fe4000f8e0209 */
[----:B------:R-:W-:-:S03]  /*1100*/  UIMAD UR6, UR7, UR25, UR27 ;  /* 0x00000019070672a4 */ /* 0x000fc6000f8e021b */
[----:B------:R-:W-:Y:S01]  /*1110*/  ULDC UR7, c[0x0][0x610] ;  /* 0x0001840000077ab9 */ /* 0x000fe20000000800 */
[----:B------:R-:W-:Y:S02]  /*1120*/  UIMAD UR6, UR6, UR10, UR11 ;  /* 0x0000000a060672a4 */ /* 0x000fe4000f8e020b */
[----:B------:R-:W-:-:S04]  /*1130*/  UIMAD UR4, UR19, UR7, UR4 ;  /* 0x00000007130472a4 */ /* 0x000fc8000f8e0204 */
[----:B------:R-:W-:Y:S02]  /*1140*/  USEL UR7, UR6, UR4, !UP1 ;  /* 0x0000000406077287 */ /* 0x000fe4000c800000 */
[----:B------:R-:W-:-:S04]  /*1150*/  USEL UR4, UR4, UR6, !UP1 ;  /* 0x0000000604047287 */ /* 0x000fc8000c800000 */
[----:B------:R-:W-:Y:S02]  /*1160*/  IMAD.U32 R2, RZ, RZ, UR7 ;  /* 0x00000007ff027e24 */ /* 0x000fe4000f8e00ff */
[----:B------:R-:W-:-:S07]  /*1170*/  IMAD.U32 R18, RZ, RZ, UR4 ;  /* 0x00000004ff127e24 */ /* 0x000fce000f8e00ff */
.L_x_9:
[----:B------:R-:W-:Y:S02]  /*1180*/  ULDC UR4, c[0x0][0x28c] ;  /* 0x0000a30000047ab9 */ /* 0x000fe40000000800 */
[----:B------:R-:W-:-:S04]  /*1190*/  UIADD3 UR4, UR4, 0x7f, URZ ;  /* 0x0000007f04047890 */ /* 0x000fc8000fffe03f */
[----:B------:R-:W-:-:S04]  /*11a0*/  USHF.R.S32.HI UR5, URZ, 0x1f, UR4 ;  /* 0x0000001f3f057899 */ /* 0x000fc80008011404 */
[----:B------:R-:W-:-:S04]  /*11b0*/  ULEA.HI UR5, UR5, UR4, URZ, 0x7 ;  /* 0x0000000405057291 */ /* 0x000fc8000f8f383f */
[----:B------:R-:W-:Y:S01]  /*11c0*/  USHF.R.S32.HI UR38, URZ, 0x7, UR5 ;  /* 0x000000073f267899 */ /* 0x000fe20008011405 */
[----:B------:R-:W-:Y:S11]  /*11d0*/  @!P1 BRA `(.L_x_12) ;  /* 0x00000054003c9947 */ /* 0x000ff60003800000 */
[----:B------:R-:W-:-:S06]  /*11e0*/  UISETP.GT.U32.AND UP1, UPT, UR18, 0x1, UPT ;  /* 0x000000011200788c */ /* 0x000fcc000bf24070 */
[----:B------:R-:W-:-:S13]  /*11f0*/  PLOP3.LUT P0, PT, PT, PT, UP1, 0x80, 0x0 ;  /* 0x000000000000781c */ /* 0x000fda0003f0f018 */
[----:B------:R-:W-:Y:S05]  /*1200*/  @P0 EXIT ;  /* 0x000000000000094d */ /* 0x000fea0003800000 */
.L_x_13:
[----:B------:R-:W-:-:S08]  /*1210*/  NOP ;  /* 0x0000000000007918 */ /* 0x000fd00000000000 */
[----:B------:R-:W0:Y:S02]  /*1220*/  USETMAXREG.TRY_ALLOC.CTAPOOL UP1, 0xe8 ;  /* 0x000000e8000079c8 */ /* 0x000e240008020600 */
[----:B0-----:R-:W-:-:S13]  /*1230*/  PLOP3.LUT P0, PT, PT, PT, UP1, 0x80, 0x0 ;  /* 0x000000000000781c */ /* 0x001fda0003f0f018 */
[----:B------:R-:W-:Y:S05]  /*1240*/  @!P0 BRA `(.L_x_13) ;  /* 0xfffffffc00f08947 */ /* 0x000fea000383ffff */
[----:B------:R-:W-:-:S13]  /*1250*/  LOP3.LUT P0, RZ, R0, 0xff, RZ, 0xc0, !PT ;  /* 0x000000ff00ff7812 */ /* 0x000fda000780c0ff */
[----:B------:R-:W-:Y:S05]  /*1260*/  @!P0 EXIT ;  /* 0x000000000000894d */ /* 0x000fea0003800000 */
[----:B------:R-:W-:Y:S01]  /*1270*/  SHF.R.S32.HI R0, RZ, 0x1f, R3 ;  /* 0x0000001fff007819 */ /* 0x000fe20000011403 */
[----:B------:R-:W0:Y:S01]  /*1280*/  S2UR UR5, SR_CgaCtaId ;  /* 0x00000000000579c3 */ /* 0x000e220000008800 */
[----:B------:R-:W-:Y:S01]  /*1290*/  UMOV UR40, 0x400 ;  /* 0x0000040000287882 */ /* 0x000fe20000000000 */
[----:B------:R-:W-:Y:S01]  /*12a0*/  USHF.R.U32.HI UR4, URZ, 0x1, UR38 ;  /* 0x000000013f047899 */ /* 0x000fe20008011626 */
[CC--:B------:R-:W-:Y:S01]  /*12b0*/  LEA.HI R4, R0.reuse, R3.reuse, RZ, 0x2 ;  /* 0x0000000300047211 */ /* 0x0c0fe200078f10ff */
[----:B------:R-:W-:Y:S01]  /*12c0*/  ULOP3.LUT UR44, UR38, 0x1, URZ, 0xc0, !UPT ;  /* 0x00000001262c7892 */ /* 0x000fe2000f8ec03f */
[----:B------:R-:W-:Y:S01]  /*12d0*/  LEA.HI R0, R0, R3, RZ, 0x5 ;  /* 0x0000000300007211 */ /* 0x000fe200078f28ff */
[----:B------:R-:W-:Y:S01]  /*12e0*/  ULDC.64 UR10, c[0x0][0x288] ;  /* 0x0000a200000a7ab9 */ /* 0x000fe20000000a00 */
[--C-:B------:R-:W-:Y:S01]  /*12f0*/  SHF.R.S32.HI R88, RZ, 0x2, R4.reuse ;  /* 0x00000002ff587819 */ /* 0x100fe20000011404 */
[----:B------:R-:W1:Y:S01]  /*1300*/  LDC.64 R6, c[0x0][0x5c8] ;  /* 0x00017200ff067b82 */ /* 0x000e620000000a00 */
[----:B------:R-:W-:Y:S01]  /*1310*/  SHF.R.S32.HI R5, RZ, 0x1f, R4 ;  /* 0x0000001fff057819 */ /* 0x000fe20000011404 */
[----:B------:R-:W-:Y:S01]  /*1320*/  UISETP.LT.AND UP1, UPT, UR38, 0x1, UPT ;  /* 0x000000012600788c */ /* 0x000fe2000bf21270 */
[----:B------:R-:W-:Y:S01]  /*1330*/  LOP3.LUT R4, R4, 0xfffffffc, RZ, 0xc0, !PT ;  /* 0xfffffffc04047812 */ /* 0x000fe200078ec0ff */
[----:B------:R-:W-:Y:S01]  /*1340*/  ULOP3.LUT UR4, UR4, 0x1, URZ, 0xc0, !UPT ;  /* 0x0000000104047892 */ /* 0x000fe2000f8ec03f */
[----:B------:R-:W-:Y:S01]  /*1350*/  LEA.HI R5, R5, R88, RZ, 0x3 ;  /* 0x0000005805057211 */ /* 0x000fe200078f18ff */
[----:B------:R-:W-:Y:S01]  /*1360*/  ULDC UR43, c[0x0][0x658] ;  /* 0x00019600002b7ab9 */ /* 0x000fe20000000800 */
[----:B------:R-:W-:Y:S01]  /*1370*/  UMOV UR6, 0xffffffff ;  /* 0xffffffff00067882 */ /* 0x000fe20000000000 */
[----:B------:R-:W-:Y:S01]  /*1380*/  IMAD.IADD R4, R3, 0x1, -R4 ;  /* 0x0000000103047824 */ /* 0x000fe200078e0a04 */
[----:B------:R-:W-:Y:S01]  /*1390*/  LOP3.LUT R5, R5, 0xfffffff8, RZ, 0xc0, !PT ;  /* 0xfffffff805057812 */ /* 0x000fe200078ec0ff */
[----:B------:R-:W-:Y:S01]  /*13a0*/  IMAD.U32 R3, RZ, RZ, UR10 ;  /* 0x0000000aff037e24 */ /* 0x000fe2000f8e00ff */
[----:B------:R-:W-:Y:S01]  /*13b0*/  ULDC UR8, c[0x0][0x284] ;  /* 0x0000a10000087ab9 */ /* 0x000fe20000000800 */
[----:B------:R-:W-:Y:S01]  /*13c0*/  IMAD.SHL.U32 R90, R4, 0x2, RZ ;  /* 0x00000002045a7824 */ /* 0x000fe200078e00ff */
[----:B------:R-:W-:Y:S01]  /*13d0*/  USEL UR44, UR44, URZ, !UP0 ;  /* 0x0000003f2c2c7287 */ /* 0x000fe2000c000000 */
[----:B------:R-:W-:Y:S01]  /*13e0*/  IMAD.IADD R88, R88, 0x1, -R5 ;  /* 0x0000000158587824 */ /* 0x000fe200078e0a05 */
[----:B------:R-:W-:Y:S01]  /*13f0*/  SHF.R.S32.HI R5, RZ, 0x5, R0 ;  /* 0x00000005ff057819 */ /* 0x000fe20000011400 */
[----:B------:R-:W-:Y:S01]  /*1400*/  VIADD R0, R95, 0xffffffff ;  /* 0xffffffff5f007836 */ /* 0x000fe20000000000 */
[----:B0-----:R-:W-:Y:S01]  /*1410*/  ULEA UR40, UR5, UR40, 0x18 ;  /* 0x0000002805287291 */ /* 0x001fe2000f8ec03f */
[----:B------:R-:W-:Y:S01]  /*1420*/  IMAD R94, R4, -0x2, R3 ;  /* 0xfffffffe045e7824 */ /* 0x000fe200078e0203 */
[--C-:B------:R-:W-:Y:S01]  /*1430*/  SHF.R.S32.HI R89, RZ, 0x1f, R88.reuse ;  /* 0x0000001fff597819 */ /* 0x100fe20000011458 */
[C-C-:B------:R-:W-:Y:S01]  /*1440*/  IMAD R97, R5.reuse, -0x10, -R88.reuse ;  /* 0xfffffff005617824 */ /* 0x140fe200078e0a58 */
[C---:B------:R-:W-:Y:S01]  /*1450*/  ISETP.NE.AND P0, PT, R0.reuse, RZ, PT ;  /* 0x000000ff0000720c */ /* 0x040fe20003f05270 */
[----:B------:R-:W-:Y:S01]  /*1460*/  IMAD.SHL.U32 R0, R0, 0x8, RZ ;  /* 0x0000000800007824 */ /* 0x000fe200078e00ff */
[----:B------:R-:W-:Y:S01]  /*1470*/  UIADD3 UR50, UR40, 0x30, URZ ;  /* 0x0000003028327890 */ /* 0x000fe2000fffe03f */
[----:B------:R-:W-:Y:S01]  /*1480*/  IMAD.WIDE R88, R5, 0x10, R88 ;  /* 0x0000001005587825 */ /* 0x000fe200078e0258 */
[----:B------:R-:W-:Y:S01]  /*1490*/  USEL UR46, UR38, 0x1, UP1 ;  /* 0x00000001262e7887 */ /* 0x000fe20008800000 */
[----:B-1----:R-:W-:Y:S01]  /*14a0*/  SHF.L.U64.HI R92, R6, 0x3, R7 ;  /* 0x00000003065c7819 */ /* 0x002fe20000010207 */
[----:B------:R-:W-:Y:S01]  /*14b0*/  USHF.L.U32 UR6, UR6, UR43, URZ ;  /* 0x0000002b06067299 */ /* 0x000fe2000800063f */
[----:B------:R-:W-:Y:S01]  /*14c0*/  LOP3.LUT R0, R0, 0x8, RZ, 0xc0, !PT ;  /* 0x0000000800007812 */ /* 0x000fe200078ec0ff */
[----:B------:R-:W-:Y:S01]  /*14d0*/  UISETP.EQ.U32.AND UP0, UPT, UR4, 0x1, !UP0 ;  /* 0x000000010400788c */ /* 0x000fe2000c702070 */
[----:B------:R-:W-:Y:S01]  /*14e0*/  IMAD.SHL.U32 R93, R6, 0x8, RZ ;  /* 0x00000008065d7824 */ /* 0x000fe200078e00ff */
[----:B------:R-:W-:Y:S01]  /*14f0*/  SEL R98, RZ, 0x1, P0 ;  /* 0x00000001ff627807 */ /* 0x000fe20000000000 */
[----:B------:R-:W-:Y:S01]  /*1500*/  VIADD R97, R97, UR8 ;  /* 0x0000000861617c36 */ /* 0x000fe20008000000 */
[----:B------:R-:W-:Y:S01]  /*1510*/  LEA R95, R95, UR50, 0x3 ;  /* 0x000000325f5f7c11 */ /* 0x000fe2000f8e18ff */
[----:B------:R-:W-:Y:S01]  /*1520*/  ULDC UR42, c[0x0][0x600] ;  /* 0x00018000002a7ab9 */ /* 0x000fe20000000800 */
[C---:B------:R-:W-:Y:S01]  /*1530*/  LOP3.LUT R99, R0.reuse, 0x8, RZ, 0x3c, !PT ;  /* 0x0000000800637812 */ /* 0x040fe200078e3cff */
[----:B------:R-:W-:Y:S01]  /*1540*/  UMOV UR7, 0x1 ;  /* 0x0000000100077882 */ /* 0x000fe20000000000 */
[----:B------:R-:W-:Y:S01]  /*1550*/  LOP3.LUT R96, R0, 0x18, RZ, 0x3c, !PT ;  /* 0x0000001800607812 */ /* 0x000fe200078e3cff */
[----:B------:R-:W-:Y:S01]  /*1560*/  ULOP3.LUT UR49, UR39, 0x1, URZ, 0xfc, !UPT ;  /* 0x0000000127317892 */ /* 0x000fe2000f8efc3f */
[----:B------:R-:W-:Y:S01]  /*1570*/  SHF.R.S32.HI R91, RZ, 0x1f, R90 ;  /* 0x0000001fff5b7819 */ /* 0x000fe2000001145a */
[----:B------:R-:W-:-:S02]  /*1580*/  USHF.L.U64.HI UR36, UR54, 0x1, UR37 ;  /* 0x0000000136247899 */ /* 0x000fc40008010225 */
[----:B------:R-:W-:Y:S02]  /*1590*/  UIADD3 UR41, UR11, 0xfe, URZ ;  /* 0x000000fe0b297890 */ /* 0x000fe4000fffe03f */
[----:B------:R-:W-:Y:S02]  /*15a0*/  UIADD3 UR42, UR42, -0x1, URZ ;  /* 0xffffffff2a2a7890 */ /* 0x000fe4000fffe03f */
[----:B------:R-:W-:Y:S02]  /*15b0*/  USHF.L.U32 UR43, UR7, UR43, URZ ;  /* 0x0000002b072b7299 */ /* 0x000fe4000800063f */
[----:B------:R-:W-:Y:S02]  /*15c0*/  UIADD3 UR46, -UR46, UR38, URZ ;  /* 0x000000262e2e7290 */ /* 0x000fe4000fffe13f */
[----:B------:R-:W-:Y:S02]  /*15d0*/  ULOP3.LUT UR47, URZ, UR6, URZ, 0x33, !UPT ;  /* 0x000000063f2f7292 */ /* 0x000fe4000f8e333f */
[----:B------:R-:W-:-:S12]  /*15e0*/  USEL UR48, URZ, 0x1, !UP0 ;  /* 0x000000013f307887 */ /* 0x000fd8000c000000 */
.L_x_161:
[----:B------:R-:W-:-:S04]  /*15f0*/  SHF.L.U32 R0, R98, 0x1f, RZ ;  /* 0x0000001f62007819 */ /* 0x000fc800000006ff */
[----:B------:R-:W0:Y:S02]  /*1600*/  SYNCS.PHASECHK.TRANS64.TRYWAIT P0, [R95+URZ+-0x8], R0 ;  /* 0xfffff8005f0075a7 */ /* 0x000e24000800017f */
[----:B01234-:R-:W-:Y:S05]  /*1610*/  @!P0 BRA `(.L_x_14) ;  /* 0x0000006000648947 */ /* 0x01ffea0003800000 */
.L_x_181:
[----:B------:R-:W-:Y:S02]  /*1620*/  ULDC UR4, c[0x0][0x28c] ;  /* 0x0000a30000047ab9 */ /* 0x000fe40000000800 */
[----:B------:R-:W-:-:S13]  /*1630*/  ISETP.LT.AND P0, PT, RZ, UR4, PT ;  /* 0x00000004ff007c0c */ /* 0x000fda000bf01270 */
[----:B------:R-:W-:Y:S05]  /*1640*/  @P0 BRA `(.L_x_15) ;  /* 0x0000000000400947 */ /* 0x000fea0003800000 */
[----:B0-----:R-:W-:Y:S01]  /*1650*/  MOV R0, 0x0 ;  /* 0x0000000000007802 */ /* 0x001fe20000000f00 */
[----:B------:R-:W-:Y:S01]  /*1660*/  ULDC.64 UR4, c[0x4][0x68] ;  /* 0x01001a0000047ab9 */ /* 0x000fe20000000a00 */
[----:B------:R-:W-:Y:S01]  /*1670*/  ULDC.64 UR6, c[0x4][0x8] ;  /* 0x0100020000067ab9 */ /* 0x000fe20000000a00 */
[----:B------:R-:W-:Y:S01]  /*1680*/  IMAD.U32 R4, RZ, RZ, UR4 ;  /* 0x00000004ff047e24 */ /* 0x000fe2000f8e00ff */
[----:B------:R0:W1:Y:S01]  /*1690*/  LDC.64 R14, c[0x4][R0] ;  /* 0x01000000000e7b82 */ /* 0x0000620000000a00 */
[----:B------:R-:W-:Y:S01]  /*16a0*/  IMAD.U32 R5, RZ, RZ, UR5 ;  /* 0x00000005ff057e24 */ /* 0x000fe2000f8e00ff */
[----:B------:R-:W-:Y:S01]  /*16b0*/  ULDC.64 UR4, c[0x4][0x70] ;  /* 0x01001c0000047ab9 */ /* 0x000fe20000000a00 */
[----:B------:R-:W-:Y:S02]  /*16c0*/  IMAD.U32 R10, RZ, RZ, UR6 ;  /* 0x00000006ff0a7e24 */ /* 0x000fe4000f8e00ff */
[----:B------:R-:W-:Y:S02]  /*16d0*/  IMAD.U32 R6, RZ, RZ, UR4 ;  /* 0x00000004ff067e24 */ /* 0x000fe4000f8e00ff */
[----:B------:R-:W-:-:S02]  /*16e0*/  IMAD.U32 R7, RZ, RZ, UR5 ;  /* 0x00000005ff077e24 */ /* 0x000fc4000f8e00ff */
[----:B------:R-:W-:Y:S02]  /*16f0*/  IMAD.U32 R11, RZ, RZ, UR7 ;  /* 0x00000007ff0b7e24 */ /* 0x000fe4000f8e00ff */
[----:B------:R-:W-:Y:S02]  /*1700*/  IMAD.MOV.U32 R8, RZ, RZ, 0x1e1 ;  /* 0x000001e1ff087424 */ /* 0x000fe400078e00ff */
[----:B------:R-:W-:Y:S02]  /*1710*/  IMAD.MOV.U32 R12, RZ, RZ, 0x1 ;  /* 0x00000001ff0c7424 */ /* 0x000fe400078e00ff */
[----:B0-----:R-:W-:-:S07]  /*1720*/  IMAD.MOV.U32 R13, RZ, RZ, RZ ;  /* 0x000000ffff0d7224 */ /* 0x001fce00078e00ff */
[----:B------:R-:W-:-:S07]  /*1730*/  LEPC R20, `(.L_x_15) ;  /* 0x000000001014794e */ /* 0x000fce0000000000 */
[----:B-1---5:R-:W-:Y:S05]  /*1740*/  CALL.ABS.NOINC R14 ;  /* 0x000000000e007343 */ /* 0x022fea0003c00000 */
.L_x_15:
[----:B0-----:R-:W-:-:S05]  /*1750*/  IMAD.U32 R0, RZ, RZ, UR49 ;  /* 0x00000031ff007e24 */ /* 0x001fca000f8e00ff */
[----:B------:R-:W-:-:S13]  /*1760*/  ISETP.NE.AND P0, PT, R0, 0x3, PT ;  /* 0x000000030000780c */ /* 0x000fda0003f05270 */
[----:B------:R-:W-:Y:S05]  /*1770*/  @!P0 BRA `(.L_x_16) ;  /* 0x0000000000048947 */ /* 0x000fea0003800000 */
[----:B------:R-:W-:Y:S01]  /*1780*/  BPT.TRAP 0x1 ;  /* 0x000000040000795c */ /* 0x000fe20000300000 */
.L_x_16:
[----:B------:R-:W-:Y:S02]  /*1790*/  IMAD.U32 R3, RZ, RZ, UR44 ;  /* 0x0000002cff037e24 */ /* 0x000fe4000f8e00ff */
[----:B------:R-:W-:-:S03]  /*17a0*/  IMAD.U32 R0, RZ, RZ, UR48 ;  /* 0x00000030ff007e24 */ /* 0x000fc6000f8e00ff */
[----:B------:R-:W-:Y:S02]  /*17b0*/  LEA R3, R3, UR40, 0x3 ;  /* 0x0000002803037c11 */ /* 0x000fe4000f8e18ff */
[----:B------:R-:W-:-:S04]  /*17c0*/  SHF.L.U32 R0, R0, 0x1f, RZ ;  /* 0x0000001f00007819 */ /* 0x000fc800000006ff */
[----:B------:R0:W1:Y:S01]  /*17d0*/  SYNCS.PHASECHK.TRANS64.TRYWAIT P1, [R3+URZ], R0 ;  /* 0x00000000030075a7 */ /* 0x000062000802017f */
[----:B------:R-:W-:Y:S05]  /*17e0*/  @!P0 BRA `(.L_x_17) ;  /* 0x0000000000048947 */ /* 0x000fea0003800000 */
[----:B------:R-:W-:Y:S01]  /*17f0*/  BPT.TRAP 0x1 ;  /* 0x000000040000795c */ /* 0x000fe20000300000 */
.L_x_17:
[----:B------:R-:W-:-:S05]  /*1800*/  IMAD.U32 R4, RZ, RZ, UR46 ;  /* 0x0000002eff047e24 */ /* 0x000fca000f8e00ff */
[----:B------:R-:W-:Y:S01]  /*1810*/  ISETP.GE.AND P2, PT, R4, 0x1, PT ;  /* 0x000000010400780c */ /* 0x000fe20003f46270 */
[----:B-1----:R-:W-:-:S12]  /*1820*/  @P1 BRA `(.L_x_18) ;  /* 0x0000000000081947 */ /* 0x002fd80003800000 */
[----:B------:R-:W1:Y:S02]  /*1830*/  SYNCS.PHASECHK.TRANS64.TRYWAIT P1, [R3+URZ], R0 ;  /* 0x00000000030075a7 */ /* 0x000e64000802017f */
[----:B-1----:R-:W-:Y:S05]  /*1840*/  @!P1 BRA `(.L_x_19) ;  /* 0x0000005c00ec9947 */ /* 0x002fea0003800000 */
.L_x_18:
[----:B------:R-:W-:Y:S05]  /*1850*/  WARPSYNC.ALL ;  /* 0x0000000000007948 */ /* 0x000fea0003800000 */
[----:B------:R-:W-:Y:S01]  /*1860*/  UIADD3 UR4, UR40, 0x100, URZ ;  /* 0x0000010028047890 */ /* 0x000fe2000fffe03f */
[----:B------:R-:W-:Y:S01]  /*1870*/  WARPGROUP.ARRIVE ;  /* 0x00000000000079c5 */ /* 0x000fe20000000000 */
[----:B------:R-:W-:Y:S02]  /*1880*/  UIADD3 UR5, UR40, 0x10100, URZ ;  /* 0x0001010028057890 */ /* 0x000fe4000fffe03f */
[----:B------:R-:W-:Y:S02]  /*1890*/  USHF.R.U32.HI UR4, URZ, 0x4, UR4 ;  /* 0x000000043f047899 */ /* 0x000fe40008011604 */
[----:B------:R-:W-:-:S02]  /*18a0*/  USHF.R.U32.HI UR5, URZ, 0x4, UR5 ;  /* 0x000000043f057899 */ /* 0x000fc40008011605 */
[----:B------:R-:W-:Y:S02]  /*18b0*/  ULOP3.LUT UR4, UR4, 0x3fff, URZ, 0xc0, !UPT ;  /* 0x00003fff04047892 */ /* 0x000fe4000f8ec03f */
[----:B------:R-:W-:Y:S02]  /*18c0*/  ULOP3.LUT UR5, UR5, 0x3fff, URZ, 0xc0, !UPT ;  /* 0x00003fff05057892 */ /* 0x000fe4000f8ec03f */
[----:B------:R-:W-:Y:S02]  /*18d0*/  ULOP3.LUT UR8, UR4, 0x10000, URZ, 0xfc, !UPT ;  /* 0x0001000004087892 */ /* 0x000fe4000f8efc3f */
[----:B------:R-:W-:Y:S02]  /*18e0*/  ULOP3.LUT UR9, UR5, 0x10000, URZ, 0xfc, !UPT ;  /* 0x0001000005097892 */ /* 0x000fe4000f8efc3f */
[----:B------:R-:W-:Y:S02]  /*18f0*/  ULEA UR11, UR44, UR8, 0xb ;  /* 0x000000082c0b7291 */ /* 0x000fe4000f8e583f */
[----:B------:R-:W-:Y:S01]  /*1900*/  ULEA UR10, UR44, UR9, 0xc ;  /* 0x000000092c0a7291 */ /* 0x000fe2000f8e603f */
[----:B------:R-:W-:Y:S01]  /*1910*/  UMOV UR5, 0x40000040 ;  /* 0x4000004000057882 */ /* 0x000fe20000000000 */
[----:B------:R-:W-:-:S03]  /*1920*/  UMOV UR7, 0x40000040 ;  /* 0x4000004000077882 */ /* 0x000fc60000000000 */
[----:B------:R-:W-:Y:S02]  /*1930*/  UMOV UR4, UR11 ;  /* 0x0000000b00047c82 */ /* 0x000fe40008000000 */
[----:B------:R-:W-:Y:S02]  /*1940*/  UMOV UR6, UR10 ;  /* 0x0000000a00067c82 */ /* 0x000fe40008000000 */
[----:B------:R-:W-:Y:S01]  /*1950*/  HGMMA.64x128x8.F32.TF32 R24, gdesc[UR4], RZ, !UPT, gsb0 ;  /* 0x05e00000041879f0 */ /* 0x000fe2000c0028ff */
[----:B------:R-:W-:Y:S02]  /*1960*/  UIADD3 UR4, UR11, 0x2, URZ ;  /* 0x000000020b047890 */ /* 0x000fe4000fffe03f */
[----:B------:R-:W-:Y:S01]  /*1970*/  UIADD3 UR6, UR10, 0x2, URZ ;  /* 0x000000020a067890 */ /* 0x000fe2000fffe03f */
[----:B------:R-:W-:Y:S01]  /*1980*/  UMOV UR5, 0x40000040 ;  /* 0x4000004000057882 */ /* 0x000fe20000000000 */
[----:B------:R-:W-:Y:S01]  /*1990*/  UMOV UR7, 0x40000040 ;  /* 0x4000004000077882 */ /* 0x000fe20000000000 */
[----:B------:R-:W-:-:S02]  /*19a0*/  WARPGROUP.DEPBAR.LE gsb0, 0x0 ;  /* 0x00008000000079c5 */ /* 0x000fc40000010000 */
[----:B------:R-:W-:-:S06]  /*19b0*/  WARPGROUP.ARRIVE ;  /* 0x00000000000079c5 */ /* 0x000fcc0000000000 */
[----:B------:R-:W-:Y:S01]  /*19c0*/  HGMMA.64x128x8.F32.TF32 R24, gdesc[UR4], R24, gsb0 ;  /* 0x05e00000041879f0 */ /* 0x000fe20008002818 */
[----:B------:R-:W-:Y:S02]  /*19d0*/  UIADD3 UR4, UR11, 0x4, URZ ;  /* 0x000000040b047890 */ /* 0x000fe4000fffe03f */
[----:B------:R-:W-:Y:S01]  /*19e0*/  UIADD3 UR6, UR10, 0x4, URZ ;  /* 0x000000040a067890 */ /* 0x000fe2000fffe03f */
[----:B------:R-:W-:Y:S01]  /*19f0*/  UMOV UR5, 0x40000040 ;  /* 0x4000004000057882 */ /* 0x000fe20000000000 */
[----:B------:R-:W-:Y:S01]  /*1a00*/  UMOV UR7, 0x40000040 ;  /* 0x4000004000077882 */ /* 0x000fe20000000000 */
[----:B------:R-:W-:Y:S02]  /*1a10*/  WARPGROUP.DEPBAR.LE gsb0, 0x0 ;  /* 0x00008000000079c5 */ /* 0x000fe40000010000 */
        /* <DEDUP_REMOVED lines=92> */
[----:B------:R-:W-:Y:S03]  /*1fe0*/  HGMMA.64x128x8.F32.TF32 R24, gdesc[UR4], R24, gsb0 ;  /* 0x05e00000041879f0 */ /* 0x000fe60008002818 */
[----:B------:R-:W-:Y:S02]  /*1ff0*/  WARPGROUP.DEPBAR.LE gsb0, 0x0 ;  /* 0x00008000000079c5 */ /* 0x000fe40000010000 */
[----:B------:R-:W-:Y:S05]  /*2000*/  @!P2 BRA `(.L_x_20) ;  /* 0x000000080064a947 */ /* 0x000fea0003800000 */
[----:B------:R-:W-:Y:S01]  /*2010*/  UIADD3 UR11, UR44, 0x1, URZ ;  /* 0x000000012c0b7890 */ /* 0x000fe2000fffe03f */
[----:B01----:R-:W-:Y:S01]  /*2020*/  IMAD.U32 R0, RZ, RZ, UR46 ;  /* 0x0000002eff007e24 */ /* 0x003fe2000f8e00ff */
[----:B------:R-:W-:Y:S02]  /*2030*/  UMOV UR10, UR44 ;  /* 0x0000002c000a7c82 */ /* 0x000fe40008000000 */
[----:B------:R-:W-:-:S04]  /*2040*/  UISETP.NE.AND UP0, UPT, UR11, 0x2, UPT ;  /* 0x000000020b00788c */ /* 0x000fc8000bf05270 */
[----:B------:R-:W-:Y:S02]  /*2050*/  USEL UR4, URZ, 0x1, UP0 ;  /* 0x000000013f047887 */ /* 0x000fe40008000000 */
[----:B------:R-:W-:Y:S02]  /*2060*/  USEL UR11, UR11, URZ, UP0 ;  /* 0x0000003f0b0b7287 */ /* 0x000fe40008000000 */
[----:B------:R-:W-:-:S06]  /*2070*/  ULOP3.LUT UR4, UR48, UR4, URZ, 0x3c, !UPT ;  /* 0x0000000430047292 */ /* 0x000fcc000f8e3c3f */
[----:B------:R-:W-:-:S07]  /*2080*/  IMAD.U32 R5, RZ, RZ, UR4 ;  /* 0x00000004ff057e24 */ /* 0x000fce000f8e00ff */
.L_x_27:
[----:B01----:R-:W-:Y:S05]  /*2090*/  @!P0 BRA `(.L_x_21) ;  /* 0x0000000000048947 */ /* 0x003fea0003800000 */
[----:B------:R-:W-:Y:S01]  /*20a0*/  BPT.TRAP 0x1 ;  /* 0x000000040000795c */ /* 0x000fe20000300000 */
.L_x_21:
[----:B------:R-:W-:Y:S01]  /*20b0*/  ULEA UR4, UR11, UR40, 0x3 ;  /* 0x000000280b047291 */ /* 0x000fe2000f8e183f */
[----:B------:R-:W-:-:S08]  /*20c0*/  SHF.L.U32 R3, R5, 0x1f, RZ ;  /* 0x0000001f05037819 */ /* 0x000fd000000006ff */
[----:B------:R0:W1:Y:S01]  /*20d0*/  SYNCS.PHASECHK.TRANS64.TRYWAIT P1, [UR4], R3 ;  /* 0x00000003ff0075a7 */ /* 0x0000620008020144 */
[----:B------:R-:W-:Y:S05]  /*20e0*/  @!P0 BRA `(.L_x_22) ;  /* 0x0000000000048947 */ /* 0x000fea0003800000 */
[----:B------:R-:W-:Y:S01]  /*20f0*/  BPT.TRAP 0x1 ;  /* 0x000000040000795c */ /* 0x000fe20000300000 */
.L_x_22:
[----:B-1----:R-:W-:Y:S05]  /*2100*/  @P1 BRA `(.L_x_23) ;  /* 0x0000000000081947 */ /* 0x002fea0003800000 */
[----:B------:R-:W1:Y:S02]  /*2110*/  SYNCS.PHASECHK.TRANS64.TRYWAIT P1, [UR4], R3 ;  /* 0x00000003ff0075a7 */ /* 0x000e640008020144 */
[----:B-1----:R-:W-:Y:S05]  /*2120*/  @!P1 BRA `(.L_x_24) ;  /* 0x0000005400c89947 */ /* 0x002fea0003800000 */
.L_x_23:
[----:B------:R-:W-:Y:S01]  /*2130*/  ULEA UR12, UR11, UR9, 0xc ;  /* 0x000000090b0c7291 */ /* 0x000fe2000f8e603f */
[----:B------:R-:W-:Y:S01]  /*2140*/  WARPGROUP.ARRIVE ;  /* 0x00000000000079c5 */ /* 0x000fe20000000000 */
[----:B------:R-:W-:Y:S01]  /*2150*/  ULEA UR13, UR11, UR8, 0xb ;  /* 0x000000080b0d7291 */ /* 0x000fe2000f8e583f */
[----:B------:R-:W-:Y:S01]  /*2160*/  UMOV UR7, 0x40000040 ;  /* 0x4000004000077882 */ /* 0x000fe20000000000 */
[----:B------:R-:W-:-:S03]  /*2170*/  UMOV UR5, 0x40000040 ;  /* 0x4000004000057882 */ /* 0x000fc60000000000 */
[----:B------:R-:W-:Y:S02]  /*2180*/  UMOV UR6, UR12 ;  /* 0x0000000c00067c82 */ /* 0x000fe40008000000 */
[----:B------:R-:W-:Y:S02]  /*2190*/  UMOV UR4, UR13 ;  /* 0x0000000d00047c82 */ /* 0x000fe40008000000 */
[----:B------:R-:W-:Y:S01]  /*21a0*/  HGMMA.64x128x8.F32.TF32 R24, gdesc[UR4], R24, gsb0 ;  /* 0x05e00000041879f0 */ /* 0x000fe20008002818 */
        /* <DEDUP_REMOVED lines=107> */
[----:B------:R-:W-:Y:S01]  /*2860*/  BPT.TRAP 0x1 ;  /* 0x000000040000795c */ /* 0x000fe20000300000 */
.L_x_25:
[----:B------:R-:W-:Y:S02]  /*2870*/  UISETP.GT.U32.AND UP0, UPT, UR39, 0x1, UPT ;  /* 0x000000012700788c */ /* 0x000fe4000bf04070 */
[----:B------:R-:W-:-:S04]  /*2880*/  ULEA UR4, UR10, UR40, 0x3 ;  /* 0x000000280a047291 */ /* 0x000fc8000f8e183f */
[----:B------:R-:W-:Y:S01]  /*2890*/  UIADD3 UR4, UR4, 0x10, URZ ;  /* 0x0000001004047890 */ /* 0x000fe2000fffe03f */
[----:B------:R-:W-:-:S03]  /*28a0*/  PLOP3.LUT P1, PT, PT, PT, UP0, 0x80, 0x0 ;  /* 0x000000000000781c */ /* 0x000fc60003f2f008 */
[----:B------:R-:W-:-:S09]  /*28b0*/  UPRMT UR4, URZ, 0x654, UR4 ;  /* 0x000006543f047896 */ /* 0x000fd20008000004 */
[----:B------:R-:W-:Y:S01]  /*28c0*/  SYNCS.ARRIVE.TRANS64.RED.A1T0 RZ, [UR4], RZ ;  /* 0x000000ffffff79a7 */ /* 0x000fe20008100404 */
[----:B------:R-:W-:Y:S05]  /*28d0*/  @P1 BRA `(.L_x_26) ;  /* 0x0000000000041947 */ /* 0x000fea0003800000 */
[----:B------:R-:W-:Y:S01]  /*28e0*/  BPT.TRAP 0x1 ;  /* 0x000000040000795c */ /* 0x000fe20000300000 */
.L_x_26:
[----:B------:R-:W-:Y:S01]  /*28f0*/  UIADD3 UR11, UR11, 0x1, URZ ;  /* 0x000000010b0b7890 */ /* 0x000fe2000fffe03f */
[C---:B------:R-:W-:Y:S01]  /*2900*/  ISETP.GT.AND P1, PT, R0.reuse, 0x1, PT ;  /* 0x000000010000780c */ /* 0x040fe20003f24270 */
[----:B------:R-:W-:Y:S01]  /*2910*/  UIADD3 UR10, UR10, 0x1, URZ ;  /* 0x000000010a0a7890 */ /* 0x000fe2000fffe03f */
[----:B------:R-:W-:Y:S01]  /*2920*/  VIADD R0, R0, 0xffffffff ;  /* 0xffffffff00007836 */ /* 0x000fe20000000000 */
[----:B------:R-:W-:Y:S02]  /*2930*/  UISETP.NE.AND UP0, UPT, UR11, 0x2, UPT ;  /* 0x000000020b00788c */ /* 0x000fe4000bf05270 */
[----:B------:R-:W-:Y:S02]  /*2940*/  UISETP.NE.AND UP1, UPT, UR10, 0x2, UPT ;  /* 0x000000020a00788c */ /* 0x000fe4000bf25270 */
[----:B------:R-:W-:Y:S02]  /*2950*/  USEL UR4, URZ, 0x1, UP0 ;  /* 0x000000013f047887 */ /* 0x000fe40008000000 */
[----:B------:R-:W-:-:S02]  /*2960*/  USEL UR11, UR11, URZ, UP0 ;  /* 0x0000003f0b0b7287 */ /* 0x000fc40008000000 */
[----:B------:R-:W-:Y:S02]  /*2970*/  USEL UR10, UR10, URZ, UP1 ;  /* 0x0000003f0a0a7287 */ /* 0x000fe40008800000 */
[----:B------:R-:W-:Y:S01]  /*2980*/  LOP3.LUT R5, R5, UR4, RZ, 0x3c, !PT ;  /* 0x0000000405057c12 */ /* 0x000fe2000f8e3cff */
[----:B------:R-:W-:Y:S09]  /*2990*/  @P1 BRA `(.L_x_27) ;  /* 0xfffffff400bc1947 */ /* 0x000ff2000383ffff */
.L_x_20:
[----:B01----:R-:W0:Y:S01]  /*29a0*/  LDC R0, c[0x0][0x28c] ;  /* 0x0000a300ff007b82 */ /* 0x003e220000000800 */
[----:B------:R1:W-:Y:S01]  /*29b0*/  SYNCS.ARRIVE.TRANS64.A1T0 RZ, [R99+UR50], RZ ;  /* 0x000000ff63ff79a7 */ /* 0x0003e20008100032 */
[----:B0-----:R-:W-:-:S13]  /*29c0*/  ISETP.GE.AND P1, PT, R0, 0x1, PT ;  /* 0x000000010000780c */ /* 0x001fda0003f26270 */
[----:B-1----:R-:W-:Y:S05]  /*29d0*/  @!P1 BRA `(.L_x_28) ;  /* 0x0000000000309947 */ /* 0x002fea0003800000 */
[----:B------:R-:W-:Y:S05]  /*29e0*/  @!P0 BRA `(.L_x_29) ;  /* 0x0000000000048947 */ /* 0x000fea0003800000 */
[----:B------:R-:W-:Y:S01]  /*29f0*/  BPT.TRAP 0x1 ;  /* 0x000000040000795c */ /* 0x000fe20000300000 */
.L_x_29:
[----:B------:R-:W-:Y:S02]  /*2a00*/  UIADD3 UR4, UR46, UR44, URZ ;  /* 0x0000002c2e047290 */ /* 0x000fe4000fffe03f */
[----:B------:R-:W-:Y:S02]  /*2a10*/  UISETP.GT.U32.AND UP0, UPT, UR39, 0x1, UPT ;  /* 0x000000012700788c */ /* 0x000fe4000bf04070 */
[----:B------:R-:W-:-:S04]  /*2a20*/  USHF.L.U32 UR4, UR4, 0x3, URZ ;  /* 0x0000000304047899 */ /* 0x000fc8000800063f */
[----:B------:R-:W-:Y:S01]  /*2a30*/  ULOP3.LUT UR4, UR4, 0x8, URZ, 0xc0, !UPT ;  /* 0x0000000804047892 */ /* 0x000fe2000f8ec03f */
[----:B------:R-:W-:-:S03]  /*2a40*/  PLOP3.LUT P0, PT, PT, PT, UP0, 0x80, 0x0 ;  /* 0x000000000000781c */ /* 0x000fc60003f0f008 */
[----:B------:R-:W-:-:S04]  /*2a50*/  UIADD3 UR4, UR40, 0x10, UR4 ;  /* 0x0000001028047890 */ /* 0x000fc8000fffe004 */
[----:B------:R-:W-:-:S09]  /*2a60*/  UPRMT UR4, URZ, 0x654, UR4 ;  /* 0x000006543f047896 */ /* 0x000fd20008000004 */
[----:B------:R-:W-:Y:S01]  /*2a70*/  SYNCS.ARRIVE.TRANS64.RED.A1T0 RZ, [UR4], RZ ;  /* 0x000000ffffff79a7 */ /* 0x000fe20008100404 */
[----:B------:R-:W-:Y:S05]  /*2a80*/  @P0 BRA `(.L_x_28) ;  /* 0x0000000000040947 */ /* 0x000fea0003800000 */
[----:B------:R-:W-:Y:S01]  /*2a90*/  BPT.TRAP 0x1 ;  /* 0x000000040000795c */ /* 0x000fe20000300000 */
.L_x_28:
[----:B------:R-:W-:Y:S02]  /*2aa0*/  SHF.L.U32 R0, R98, 0x1f, RZ ;  /* 0x0000001f62007819 */ /* 0x000fe400000006ff */
[----:B------:R-:W-:Y:S02]  /*2ab0*/  SHF.R.S32.HI R9, RZ, 0x1f, R19 ;  /* 0x0000001fff097819 */ /* 0x000fe40000011413 */
[----:B------:R-:W0:Y:S02]  /*2ac0*/  SYNCS.PHASECHK.TRANS64.TRYWAIT P0, [R95+URZ+0x8], R0 ;  /* 0x000008005f0075a7 */ /* 0x000e24000800017f */
[----:B0-----:R-:W-:Y:S05]  /*2ad0*/  @!P0 BRA `(.L_x_30) ;  /* 0x0000004c00748947 */ /* 0x001fea0003800000 */
.L_x_182:
[----:B------:R-:W-:Y:S01]  /*2ae0*/  ULDC.64 UR4, c[0x0][0x5d0] ;  /* 0x0001740000047ab9 */ /* 0x000fe20000000a00 */
[----:B------:R-:W-:Y:S01]  /*2af0*/  ULDC UR6, c[0x0][0x284] ;  /* 0x0000a10000067ab9 */ /* 0x000fe20000000800 */
[----:B0-----:R-:W-:Y:S02]  /*2b00*/  IMAD R0, R9, UR4, RZ ;  /* 0x0000000409007c24 */ /* 0x001fe4000f8e02ff */
[----:B------:R-:W-:Y:S02]  /*2b10*/  IMAD.SHL.U32 R10, R2, 0x80, RZ ;  /* 0x00000080020a7824 */ /* 0x000fe400078e00ff */
[C---:B------:R-:W-:Y:S02]  /*2b20*/  IMAD R5, R19.reuse, UR5, R0 ;  /* 0x0000000513057c24 */ /* 0x040fe4000f8e0200 */
[----:B------:R-:W-:Y:S01]  /*2b30*/  IMAD.SHL.U32 R0, R18, 0x40, RZ ;  /* 0x0000004012007824 */ /* 0x000fe200078e00ff */
[----:B------:R-:W-:Y:S01]  /*2b40*/  SHF.R.S32.HI R11, RZ, 0x1f, R10 ;  /* 0x0000001fff0b7819 */ /* 0x000fe2000001140a */
[----:B------:R-:W-:Y:S01]  /*2b50*/  IMAD.WIDE.U32 R2, R19, UR4, R90 ;  /* 0x0000000413027c25 */ /* 0x000fe2000f8e005a */
[----:B------:R-:W-:-:S02]  /*2b60*/  ULDC.64 UR4, c[0x0][0x5c8] ;  /* 0x0001720000047ab9 */ /* 0x000fc40000000a00 */
[----:B------:R-:W-:Y:S01]  /*2b70*/  ISETP.GE.AND P0, PT, R0, UR6, PT ;  /* 0x0000000600007c0c */ /* 0x000fe2000bf06270 */
[----:B------:R-:W-:Y:S01]  /*2b80*/  ULDC UR6, c[0x0][0x288] ;  /* 0x0000a20000067ab9 */ /* 0x000fe20000000800 */
[----:B------:R-:W-:Y:S01]  /*2b90*/  IADD3 R2, P1, R10, R2, RZ ;  /* 0x000000020a027210 */ /* 0x000fe20007f3e0ff */
[----:B------:R-:W-:Y:S01]  /*2ba0*/  IMAD.WIDE R20, R18, 0x40, R88 ;  /* 0x0000004012147825 */ /* 0x000fe200078e0258 */
[----:B------:R-:W-:Y:S02]  /*2bb0*/  ISETP.GE.OR P0, PT, R10, UR6, P0 ;  /* 0x000000060a007c0c */ /* 0x000fe40008706670 */
[----:B------:R-:W-:Y:S01]  /*2bc0*/  IADD3.X R3, R11, R3, R5, P1, !PT ;  /* 0x000000030b037210 */ /* 0x000fe20000ffe405 */
[----:B------:R-:W-:-:S04]  /*2bd0*/  IMAD R7, R21, UR4, RZ ;  /* 0x0000000415077c24 */ /* 0x000fc8000f8e02ff */
[C---:B------:R-:W-:Y:S02]  /*2be0*/  IMAD R7, R20.reuse, UR5, R7 ;  /* 0x0000000514077c24 */ /* 0x040fe4000f8e0207 */
[----:B------:R-:W-:-:S04]  /*2bf0*/  IMAD.WIDE.U32 R100, R20, UR4, R2 ;  /* 0x0000000414647c25 */ /* 0x000fc8000f8e0002 */
[----:B------:R-:W-:Y:S05]  /*2c00*/  @P0 BRA `(.L_x_31) ;  /* 0x0000003000d00947 */ /* 0x000fea0003800000 */
[----:B-----5:R-:W-:Y:S01]  /*2c10*/  FSETP.NEU.AND P1, PT, R23, RZ, PT ;  /* 0x000000ff1700720b */ /* 0x020fe20003f2d000 */
[----:B------:R-:W-:Y:S01]  /*2c20*/  IMAD.IADD R18, R94, 0x1, -R10 ;  /* 0x000000015e127824 */ /* 0x000fe200078e0a0a */
[----:B------:R-:W-:Y:S01]  /*2c30*/  BSSY B0, `(.L_x_31) ;  /* 0x0000331000007945 */ /* 0x000fe20003800000 */
[----:B------:R-:W-:Y:S02]  /*2c40*/  IMAD.IADD R0, R97, 0x1, -R0 ;  /* 0x0000000161007824 */ /* 0x000fe400078e0a00 */
[----:B------:R-:W-:Y:S01]  /*2c50*/  IMAD.IADD R7, R101, 0x1, R7 ;  /* 0x0000000165077824 */ /* 0x000fe200078e0207 */
[----:B------:R-:W-:-:S04]  /*2c60*/  ISETP.GT.AND P0, PT, R18, RZ, PT ;  /* 0x000000ff1200720c */ /* 0x000fc80003f04270 */
[----:B------:R-:W-:-:S03]  /*2c70*/  ISETP.GT.AND P2, PT, R0, RZ, P0 ;  /* 0x000000ff0000720c */ /* 0x000fc60000744270 */
[----:B------:R-:W-:Y:S10]  /*2c80*/  @!P1 BRA `(.L_x_32) ;  /* 0x0000002400149947 */ /* 0x000ff40003800000 */
[----:B------:R-:W0:Y:S01]  /*2c90*/  LDC.64 R104, c[0x0][0x5b8] ;  /* 0x00016e00ff687b82 */ /* 0x000e220000000a00 */
[----:B------:R-:W-:-:S07]  /*2ca0*/  ULDC.64 UR4, c[0x0][0x5c0] ;  /* 0x0001700000047ab9 */ /* 0x000fce0000000a00 */
[----:B------:R-:W1:Y:S08]  /*2cb0*/  LDC.64 R106, c[0x0][0x5b0] ;  /* 0x00016c00ff6a7b82 */ /* 0x000e700000000a00 */
[----:B------:R-:W2:Y:S01]  /*2cc0*/  LDC.64 R108, c[0x0][0x5a8] ;  /* 0x00016a00ff6c7b82 */ /* 0x000ea20000000a00 */
[-C--:B0-----:R-:W-:Y:S02]  /*2cd0*/  IMAD R4, R9, R104.reuse, RZ ;  /* 0x0000006809047224 */ /* 0x081fe400078e02ff */
[----:B------:R-:W-:-:S04]  /*2ce0*/  IMAD.WIDE.U32 R2, R19, R104, R90 ;  /* 0x0000006813027225 */ /* 0x000fc800078e005a */
[----:B------:R-:W-:Y:S01]  /*2cf0*/  IMAD R101, R19, R105, R4 ;  /* 0x0000006913657224 */ /* 0x000fe200078e0204 */
[----:B------:R-:W-:Y:S01]  /*2d00*/  IADD3 R4, P1, R10, R2, RZ ;  /* 0x000000020a047210 */ /* 0x000fe20007f3e0ff */
[----:B-1----:R-:W-:-:S03]  /*2d10*/  IMAD R2, R21, R106, RZ ;  /* 0x0000006a15027224 */ /* 0x002fc600078e02ff */
[----:B------:R-:W-:Y:S01]  /*2d20*/  IADD3.X R5, R11, R3, R101, P1, !PT ;  /* 0x000000030b057210 */ /* 0x000fe20000ffe465 */
[C---:B------:R-:W-:Y:S02]  /*2d30*/  IMAD R21, R20.reuse, R107, R2 ;  /* 0x0000006b14157224 */ /* 0x040fe400078e0202 */
[----:B------:R-:W-:-:S04]  /*2d40*/  IMAD.WIDE.U32 R2, R20, R106, R4 ;  /* 0x0000006a14027225 */ /* 0x000fc800078e0004 */
[----:B------:R-:W-:Y:S01]  /*2d50*/  IMAD.IADD R3, R3, 0x1, R21 ;  /* 0x0000000103037824 */ /* 0x000fe200078e0215 */
[----:B--2---:R-:W-:-:S04]  /*2d60*/  LEA R8, P1, R2, R108, 0x2 ;  /* 0x0000006c02087211 */ /* 0x004fc800078210ff */
[----:B------:R-:W-:-:S05]  /*2d70*/  LEA.HI.X R9, R2, R109, R3, 0x2, P1 ;  /* 0x0000006d02097211 */ /* 0x000fca00008f1403 */
[----:B------:R0:W2:Y:S01]  /*2d80*/  @P2 LDG.E.LTC128B R102, desc[UR52][R8.64] ;  /* 0x0000003408662981 */ /* 0x0000a2000c1e1920 */
[----:B------:R-:W-:Y:S01]  /*2d90*/  IMAD.WIDE.U32 R2, R20, R106, R10 ;  /* 0x0000006a14027225 */ /* 0x000fe200078e000a */
[----:B------:R-:W-:Y:S01]  /*2da0*/  SHF.L.U64.HI R15, R106, 0x3, R107 ;  /* 0x000000036a0f7819 */ /* 0x000fe2000001026b */
[----:B------:R-:W-:Y:S01]  /*2db0*/  BSSY B1, `(.L_x_33) ;  /* 0x0000017000017945 */ /* 0x000fe20003800000 */
[----:B------:R-:W-:Y:S01]  /*2dc0*/  ISETP.GT.AND P0, PT, R0, 0x8, P0 ;  /* 0x000000080000780c */ /* 0x000fe20000704270 */
[----:B------:R-:W-:Y:S01]  /*2dd0*/  IMAD.SHL.U32 R14, R106, 0x8, RZ ;  /* 0x000000086a0e7824 */ /* 0x000fe200078e00ff */
[----:B------:R-:W-:-:S03]  /*2de0*/  IADD3 R12, P1, R90, R2, RZ ;  /* 0x000000025a0c7210 */ /* 0x000fc60007f3e0ff */
[----:B------:R-:W-:Y:S01]  /*2df0*/  IMAD.WIDE.U32 R14, R20, R106, R14 ;  /* 0x0000006a140e7225 */ /* 0x000fe200078e000e */
[----:B------:R-:W-:Y:S02]  /*2e00*/  IADD3.X R13, R91, R21, R3, P1, !PT ;  /* 0x000000155b0d7210 */ /* 0x000fe40000ffe403 */
[C---:B------:R-:W-:Y:S01]  /*2e10*/  LEA R6, P1, R100.reuse, UR4, 0x2 ;  /* 0x0000000464067c11 */ /* 0x040fe2000f8210ff */
[----:B------:R-:W-:Y:S02]  /*2e20*/  IMAD.IADD R21, R21, 0x1, R15 ;  /* 0x0000000115157824 */ /* 0x000fe400078e020f */
[----:B------:R-:W-:Y:S01]  /*2e30*/  IMAD.WIDE.U32 R12, R19, R104, R12 ;  /* 0x00000068130c7225 */ /* 0x000fe200078e000c */
[----:B------:R-:W-:Y:S02]  /*2e40*/  LEA.HI.X R7, R100, UR5, R7, 0x2, P1 ;  /* 0x0000000564077c11 */ /* 0x000fe400088f1407 */
[----:B------:R-:W-:Y:S01]  /*2e50*/  ISETP.GT.AND P1, PT, R18, 0x1, PT ;  /* 0x000000011200780c */ /* 0x000fe20003f24270 */
[----:B------:R-:W-:Y:S01]  /*2e60*/  IMAD.IADD R3, R101, 0x1, R13 ;  /* 0x0000000165037824 */ /* 0x000fe200078e020d */
[----:B------:R-:W-:-:S02]  /*2e70*/  LEA R2, P3, R12, R108, 0x2 ;  /* 0x0000006c0c027211 */ /* 0x000fc400078610ff */
[----:B------:R-:W-:Y:S02]  /*2e80*/  ISETP.GT.AND P5, PT, R0, RZ, P1 ;  /* 0x000000ff0000720c */ /* 0x000fe40000fa4270 */
[----:B------:R-:W-:Y:S02]  /*2e90*/  LEA.HI.X R3, R12, R109, R3, 0x2, P3 ;  /* 0x0000006d0c037211 */ /* 0x000fe400018f1403 */
[----:B0-----:R-:W-:-:S04]  /*2ea0*/  IADD3 R8, P3, R4, R14, RZ ;  /* 0x0000000e04087210 */ /* 0x001fc80007f7e0ff */
[----:B------:R-:W-:Y:S01]  /*2eb0*/  LEA R12, P4, R8, R108, 0x2 ;  /* 0x0000006c080c7211 */ /* 0x000fe200078810ff */
[----:B------:R-:W-:Y:S02]  /*2ec0*/  IMAD.X R5, R21, 0x1, R5, P3 ;  /* 0x0000000115057824 */ /* 0x000fe400018e0605 */
[----:B--2---:R-:W-:-:S04]  /*2ed0*/  FMUL R9, R102, R23 ;  /* 0x0000001766097220 */ /* 0x004fc80000400000 */
[----:B------:R-:W-:-:S05]  /*2ee0*/  FFMA R9, R24, R22, R9 ;  /* 0x0000001618097223 */ /* 0x000fca0000000009 */
[----:B------:R0:W-:Y:S01]  /*2ef0*/  @P2 STG.E desc[UR52][R6.64], R9 ;  /* 0x0000000906002986 */ /* 0x0001e2000c101934 */
[----:B------:R-:W-:Y:S05]  /*2f00*/  @!P5 BRA `(.L_x_34) ;  /* 0x000000000004d947 */ /* 0x000fea0003800000 */
[----:B------:R1:W5:Y:S02]  /*2f10*/  LDG.E.LTC128B R102, desc[UR52][R2.64+0x4] ;  /* 0x0000043402667981 */ /* 0x000364000c1e1920 */
.L_x_34:
[----:B------:R-:W-:Y:S05]  /*2f20*/  BSYNC B1 ;  /* 0x0000000000017941 */ /* 0x000fea0003800000 */
.L_x_33:
[----:B-----5:R-:W-:Y:S01]  /*2f30*/  FMUL R4, R102, R23 ;  /* 0x0000001766047220 */ /* 0x020fe20000400000 */
[----:B------:R-:W-:-:S03]  /*2f40*/  LEA.HI.X R13, R8, R109, R5, 0x2, P4 ;  /* 0x0000006d080d7211 */ /* 0x000fc600020f1405 */
[----:B------:R-:W-:-:S05]  /*2f50*/  FFMA R25, R25, R22, R4 ;  /* 0x0000001619197223 */ /* 0x000fca0000000004 */
[----:B------:R2:W-:Y:S04]  /*2f60*/  @P5 STG.E desc[UR52][R6.64+0x4], R25 ;  /* 0x0000041906005986 */ /* 0x0005e8000c101934 */
[----:B------:R-:W3:Y:S01]  /*2f70*/  @P0 LDG.E.LTC128B R102, desc[UR52][R12.64] ;  /* 0x000000340c660981 */ /* 0x000ee2000c1e1920 */
[----:B------:R-:W-:Y:S01]  /*2f80*/  IADD3 R10, P2, P3, R90, R14, R10 ;  /* 0x0000000e5a0a7210 */ /* 0x000fe20007b5e00a */
[----:B------:R-:W-:Y:S01]  /*2f90*/  BSSY B1, `(.L_x_35) ;  /* 0x0000010000017945 */ /* 0x000fe20003800000 */
[----:B0-----:R-:W-:Y:S02]  /*2fa0*/  SHF.L.U64.HI R9, R93, 0x2, R92 ;  /* 0x000000025d097819 */ /* 0x001fe4000001025c */
[----:B------:R-:W-:Y:S02]  /*2fb0*/  IADD3.X R11, R91, R21, R11, P2, P3 ;  /* 0x000000155b0b7210 */ /* 0x000fe400017e640b */
[----:B------:R-:W-:-:S02]  /*2fc0*/  LEA R8, P3, R93, R6, 0x2 ;  /* 0x000000065d087211 */ /* 0x000fc400078610ff */
[----:B------:R-:W-:Y:S01]  /*2fd0*/  ISETP.GT.AND P1, PT, R0, 0x8, P1 ;  /* 0x000000080000780c */ /* 0x000fe20000f24270 */
[----:B------:R-:W-:Y:S01]  /*2fe0*/  IMAD.WIDE.U32 R10, R19, R104, R10 ;  /* 0x00000068130a7225 */ /* 0x000fe200078e000a */
[----:B------:R-:W-:-:S03]  /*2ff0*/  ISETP.GT.AND P2, PT, R18, 0x8, PT ;  /* 0x000000081200780c */ /* 0x000fc60003f44270 */
[----:B------:R-:W-:Y:S01]  /*3000*/  IMAD.X R9, R9, 0x1, R7, P3 ;  /* 0x0000000109097824 */ /* 0x000fe200018e0607 */
[----:B------:R-:W-:Y:S01]  /*3010*/  LEA R4, P4, R10, R108, 0x2 ;  /* 0x0000006c0a047211 */ /* 0x000fe200078810ff */
[----:B------:R-:W-:Y:S02]  /*3020*/  IMAD.IADD R11, R101, 0x1, R11 ;  /* 0x00000001650b7824 */ /* 0x000fe400078e020b */
[----:B---3--:R-:W-:-:S04]  /*3030*/  FMUL R5, R102, R23 ;  /* 0x0000001766057220 */ /* 0x008fc80000400000 */
[----:B------:R-:W-:Y:S01]  /*3040*/  FFMA R13, R26, R22, R5 ;  /* 0x000000161a0d7223 */ /* 0x000fe20000000005 */
[----:B------:R-:W-:-:S04]  /*3050*/  LEA.HI.X R5, R10, R109, R11, 0x2, P4 ;  /* 0x0000006d0a057211 */ /* 0x000fc800020f140b */
[----:B------:R2:W-:Y:S01]  /*3060*/  @P0 STG.E desc[UR52][R8.64], R13 ;  /* 0x0000000d08000986 */ /* 0x0005e2000c101934 */
[----:B------:R-:W-:Y:S05]  /*3070*/  @!P1 BRA `(.L_x_36) ;  /* 0x0000000000049947 */ /* 0x000fea0003800000 */
[----:B------:R0:W5:Y:S02]  /*3080*/  LDG.E.LTC128B R102, desc[UR52][R4.64+0x4] ;  /* 0x0000043404667981 */ /* 0x000164000c1e1920 */
.L_x_36:
[----:B------:R-:W-:Y:S05]  /*3090*/  BSYNC B1 ;  /* 0x0000000000017941 */ /* 0x000fea0003800000 */
.L_x_35:
[----:B-----5:R-:W-:Y:S01]  /*30a0*/  FMUL R10, R102, R23 ;  /* 0x00000017660a7220 */ /* 0x020fe20000400000 */
[----:B------:R-:W-:Y:S01]  /*30b0*/  ISETP.GT.AND P3, PT, R0, RZ, P2 ;  /* 0x000000ff0000720c */ /* 0x000fe20001764270 */
[----:B------:R-:W-:Y:S01]  /*30c0*/  BSSY B1, `(.L_x_37) ;  /* 0x0000006000017945 */ /* 0x000fe20003800000 */
[----:B------:R-:W-:Y:S01]  /*30d0*/  ISETP.GT.AND P0, PT, R18, 0x9, PT ;  /* 0x000000091200780c */ /* 0x000fe20003f04270 */
[----:B------:R-:W-:-:S05]  /*30e0*/  FFMA R27, R27, R22, R10 ;  /* 0x000000161b1b7223 */ /* 0x000fca000000000a */
[----:B------:R3:W-:Y:S05]  /*30f0*/  @P1 STG.E desc[UR52][R8.64+0x4], R27 ;  /* 0x0000041b08001986 */ /* 0x0007ea000c101934 */
[----:B------:R-:W-:Y:S05]  /*3100*/  @!P3 BRA `(.L_x_38) ;  /* 0x000000000004b947 */ /* 0x000fea0003800000 */
[----:B------:R4:W5:Y:S02]  /*3110*/  LDG.E.LTC128B R102, desc[UR52][R2.64+0x20] ;  /* 0x0000203402667981 */ /* 0x000964000c1e1920 */
.L_x_38:
[----:B------:R-:W-:Y:S05]  /*3120*/  BSYNC B1 ;  /* 0x0000000000017941 */ /* 0x000fea0003800000 */
.L_x_37:
[----:B-----5:R-:W-:Y:S01]  /*3130*/  FMUL R11, R102, R23 ;  /* 0x00000017660b7220 */ /* 0x020fe20000400000 */
[----:B------:R-:W-:Y:S01]  /*3140*/  ISETP.GT.AND P1, PT, R0, RZ, P0 ;  /* 0x000000ff0000720c */ /* 0x000fe20000724270 */
[----:B------:R-:W-:Y:S02]  /*3150*/  BSSY B1, `(.L_x_39) ;  /* 0x0000005000017945 */ /* 0x000fe40003800000 */
[----:B------:R-:W-:-:S05]  /*3160*/  FFMA R11, R28, R22, R11 ;  /* 0x000000161c0b7223 */ /* 0x000fca000000000b */
[----:B------:R0:W-:Y:S05]  /*3170*/  @P3 STG.E desc[UR52][R6.64+0x20], R11 ;  /* 0x0000200b06003986 */ /* 0x0001ea000c101934 */
[----:B------:R-:W-:Y:S05]  /*3180*/  @!P1 BRA `(.L_x_40) ;  /* 0x0000000000049947 */ /* 0x000fea0003800000 */
[----:B------:R0:W5:Y:S02]  /*3190*/  LDG.E.LTC128B R102, desc[UR52][R2.64+0x24] ;  /* 0x0000243402667981 */ /* 0x000164000c1e1920 */
.L_x_40:
[----:B------:R-:W-:Y:S05]  /*31a0*/  BSYNC B1 ;  /* 0x0000000000017941 */ /* 0x000fea0003800000 */
.L_x_39:
[----:B-----5:R-:W-:Y:S01]  /*31b0*/  FMUL R10, R102, R23 ;  /* 0x00000017660a7220 */ /* 0x020fe20000400000 */
[----:B------:R-:W-:Y:S01]  /*31c0*/  ISETP.GT.AND P2, PT, R0, 0x8, P2 ;  /* 0x000000080000780c */ /* 0x000fe20001744270 */
[----:B------:R-:W-:Y:S02]  /*31d0*/  BSSY B1, `(.L_x_41) ;  /* 0x0000005000017945 */ /* 0x000fe40003800000 */
[----:B------:R-:W-:-:S05]  /*31e0*/  FFMA R29, R29, R22, R10 ;  /* 0x000000161d1d7223 */ /* 0x000fca000000000a */
[----:B------:R0:W-:Y:S05]  /*31f0*/  @P1 STG.E desc[UR52][R6.64+0x24], R29 ;  /* 0x0000241d06001986 */ /* 0x0001ea000c101934 */
[----:B------:R-:W-:Y:S05]  /*3200*/  @!P2 BRA `(.L_x_42) ;  /* 0x000000000004a947 */ /* 0x000fea0003800000 */
[----:B------:R0:W5:Y:S02]  /*3210*/  LDG.E.LTC128B R102, desc[UR52][R4.64+0x20] ;  /* 0x0000203404667981 */ /* 0x000164000c1e1920 */
.L_x_42:
[----:B------:R-:W-:Y:S05]  /*3220*/  BSYNC B1 ;  /* 0x0000000000017941 */ /* 0x000fea0003800000 */
.L_x_41:
[----:B0----5:R-:W-:Y:S01]  /*3230*/  FMUL R11, R102, R23 ;  /* 0x00000017660b7220 */ /* 0x021fe20000400000 */
[----:B------:R-:W-:Y:S01]  /*3240*/  ISETP.GT.AND P0, PT, R0, 0x8, P0 ;  /* 0x000000080000780c */ /* 0x000fe20000704270 */
[----:B------:R-:W-:Y:S01]  /*3250*/  BSSY B1, `(.L_x_43) ;  /* 0x0000006000017945 */ /* 0x000fe20003800000 */
[----:B------:R-:W-:Y:S01]  /*3260*/  ISETP.GT.AND P1, PT, R18, 0x10, PT ;  /* 0x000000101200780c */ /* 0x000fe20003f24270 */
[----:B------:R-:W-:-:S05]  /*3270*/  FFMA R11, R30, R22, R11 ;  /* 0x000000161e0b7223 */ /* 0x000fca000000000b */
[----:B------:R0:W-:Y:S05]  /*3280*/  @P2 STG.E desc[UR52][R8.64+0x20], R11 ;  /* 0x0000200b08002986 */ /* 0x0001ea000c101934 */
[----:B------:R-:W-:Y:S05]  /*3290*/  @!P0 BRA `(.L_x_44) ;  /* 0x0000000000048947 */ /* 0x000fea0003800000 */
[----:B------:R0:W5:Y:S02]  /*32a0*/  LDG.E.LTC128B R102, desc[UR52][R4.64+0x24] ;  /* 0x0000243404667981 */ /* 0x000164000c1e1920 */
.L_x_44:
[----:B------:R-:W-:Y:S05]  /*32b0*/  BSYNC B1 ;  /* 0x0000000000017941 */ /* 0x000fea0003800000 */
.L_x_43:
        /* <DEDUP_REMOVED lines=8> */
.L_x_46:
[----:B------:R-:W-:Y:S05]  /*3340*/  BSYNC B1 ;  /* 0x0000000000017941 */ /* 0x000fea0003800000 */
.L_x_45:
[----:B0----5:R-:W-:Y:S01]  /*3350*/  FMUL R11, R102, R23 ;  /* 0x00000017660b7220 */ /* 0x021fe20000400000 */
[----:B------:R-:W-:Y:S01]  /*3360*/  ISETP.GT.AND P0, PT, R0, RZ, P2 ;  /* 0x000000ff0000720c */ /* 0x000fe20001704270 */
[----:B------:R-:W-:Y:S02]  /*3370*/  BSSY B1, `(.L_x_47) ;  /* 0x0000005000017945 */ /* 0x000fe40003800000 */
[----:B------:R-:W-:-:S05]  /*3380*/  FFMA R11, R32, R22, R11 ;  /* 0x00000016200b7223 */ /* 0x000fca000000000b */
[----:B------:R0:W-:Y:S05]  /*3390*/  @P3 STG.E desc[UR52][R6.64+0x40], R11 ;  /* 0x0000400b06003986 */ /* 0x0001ea000c101934 */
[----:B------:R-:W-:Y:S05]  /*33a0*/  @!P0 BRA `(.L_x_48) ;  /* 0x0000000000048947 */ /* 0x000fea0003800000 */
[----:B------:R0:W5:Y:S02]  /*33b0*/  LDG.E.LTC128B R102, desc[UR52][R2.64+0x44] ;  /* 0x0000443402667981 */ /* 0x000164000c1e1920 */
.L_x_48:
[----:B------:R-:W-:Y:S05]  /*33c0*/  BSYNC B1 ;  /* 0x0000000000017941 */ /* 0x000fea0003800000 */
.L_x_47:
[----:B-----5:R-:W-:Y:S01]  /*33d0*/  FMUL R10, R102, R23 ;  /* 0x00000017660a7220 */ /* 0x020fe20000400000 */
[----:B------:R-:W-:Y:S01]  /*33e0*/  ISETP.GT.AND P1, PT, R0, 0x8, P1 ;  /* 0x000000080000780c */ /* 0x000fe20000f24270 */
[----:B------:R-:W-:Y:S02]  /*33f0*/  BSSY B1, `(.L_x_49) ;  /* 0x0000005000017945 */ /* 0x000fe40003800000 */
[----:B------:R-:W-:-:S05]  /*3400*/  FFMA R33, R33, R22, R10 ;  /* 0x0000001621217223 */ /* 0x000fca000000000a */
[----:B------:R0:W-:Y:S05]  /*3410*/  @P0 STG.E desc[UR52][R6.64+0x44], R33 ;  /* 0x0000442106000986 */ /* 0x0001ea000c101934 */
[----:B------:R-:W-:Y:S05]  /*3420*/  @!P1 BRA `(.L_x_50) ;  /* 0x0000000000049947 */ /* 0x000fea0003800000 */
[----:B------:R0:W5:Y:S02]  /*3430*/  LDG.E.LTC128B R102, desc[UR52][R4.64+0x40] ;  /* 0x0000403404667981 */ /* 0x000164000c1e1920 */
.L_x_50:
[----:B------:R-:W-:Y:S05]  /*3440*/  BSYNC B1 ;  /* 0x0000000000017941 */ /* 0x000fea0003800000 */
.L_x_49:
        /* <DEDUP_REMOVED lines=8> */
.L_x_52:
[----:B------:R-:W-:Y:S05]  /*34d0*/  BSYNC B1 ;  /* 0x0000000000017941 */ /* 0x000fea0003800000 */
.L_x_51:
        /* <DEDUP_REMOVED lines=8> */
.L_x_54:
[----:B------:R-:W-:Y:S05]  /*3560*/  BSYNC B1 ;  /* 0x0000000000017941 */ /* 0x000fea0003800000 */
.L_x_53:
[----:B0----5:R-:W-:Y:S01]  /*3570*/  FMUL R11, R102, R23 ;  /* 0x00000017660b7220 */ /* 0x021fe20000400000 */
[----:B------:R-:W-:Y:S01]  /*3580*/  ISETP.GT.AND P2, PT, R0, RZ, P1 ;  /* 0x000000ff0000720c */ /* 0x000fe20000f44270 */
[----:B------:R-:W-:Y:S02]  /*3590*/  BSSY B1, `(.L_x_55) ;  /* 0x0000005000017945 */ /* 0x000fe40003800000 */
[----:B------:R-:W-:-:S05]  /*35a0*/  FFMA R11, R36, R22, R11 ;  /* 0x00000016240b7223 */ /* 0x000fca000000000b */
[----:B------:R0:W-:Y:S05]  /*35b0*/  @P3 STG.E desc[UR52][R6.64+0x60], R11 ;  /* 0x0000600b06003986 */ /* 0x0001ea000c101934 */
[----:B------:R-:W-:Y:S05]  /*35c0*/  @!P2 BRA `(.L_x_56) ;  /* 0x000000000004a947 */ /* 0x000fea0003800000 */
[----:B------:R0:W5:Y:S02]  /*35d0*/  LDG.E.LTC128B R102, desc[UR52][R2.64+0x64] ;  /* 0x0000643402667981 */ /* 0x000164000c1e1920 */
.L_x_56:
[----:B------:R-:W-:Y:S05]  /*35e0*/  BSYNC B1 ;  /* 0x0000000000017941 */ /* 0x000fea0003800000 */
.L_x_55:
[----:B-----5:R-:W-:Y:S01]  /*35f0*/  FMUL R10, R102, R23 ;  /* 0x00000017660a7220 */ /* 0x020fe20000400000 */
[----:B------:R-:W-:Y:S01]  /*3600*/  ISETP.GT.AND P0, PT, R0, 0x8, P0 ;  /* 0x000000080000780c */ /* 0x000fe20000704270 */
[----:B------:R-:W-:Y:S02]  /*3610*/  BSSY B1, `(.L_x_57) ;  /* 0x0000005000017945 */ /* 0x000fe40003800000 */
[----:B------:R-:W-:-:S05]  /*3620*/  FFMA R37, R37, R22, R10 ;  /* 0x0000001625257223 */ /* 0x000fca000000000a */
[----:B------:R0:W-:Y:S05]  /*3630*/  @P2 STG.E desc[UR52][R6.64+0x64], R37 ;  /* 0x0000642506002986 */ /* 0x0001ea000c101934 */
[----:B------:R-:W-:Y:S05]  /*3640*/  @!P0 BRA `(.L_x_58) ;  /* 0x0000000000048947 */ /* 0x000fea0003800000 */
[----:B------:R0:W5:Y:S02]  /*3650*/  LDG.E.LTC128B R102, desc[UR52][R4.64+0x60] ;  /* 0x0000603404667981 */ /* 0x000164000c1e1920 */
.L_x_58:
[----:B------:R-:W-:Y:S05]  /*3660*/  BSYNC B1 ;  /* 0x0000000000017941 */ /* 0x000fea0003800000 */
.L_x_57:
        /* <DEDUP_REMOVED lines=8> */
.L_x_60:
[----:B------:R-:W-:Y:S05]  /*36f0*/  BSYNC B1 ;  /* 0x0000000000017941 */ /* 0x000fea0003800000 */
.L_x_59:
        /* <DEDUP_REMOVED lines=8> */
.L_x_62:
[----:B------:R-:W-:Y:S05]  /*3780*/  BSYNC B1 ;  /* 0x0000000000017941 */ /* 0x000fea0003800000 */
.L_x_61:
[----:B0----5:R-:W-:Y:S01]  /*3790*/  FMUL R11, R102, R23 ;  /* 0x00000017660b7220 */ /* 0x021fe20000400000 */
[----:B------:R-:W-:Y:S01]  /*37a0*/  ISETP.GT.AND P1, PT, R0, RZ, P0 ;  /* 0x000000ff0000720c */ /* 0x000fe20000724270 */
[----:B------:R-:W-:Y:S02]  /*37b0*/  BSSY B1, `(.L_x_63) ;  /* 0x0000005000017945 */ /* 0x000fe40003800000 */
[----:B------:R-:W-:-:S05]  /*37c0*/  FFMA R11, R40, R22, R11 ;  /* 0x00000016280b7223 */ /* 0x000fca000000000b */
[----:B------:R0:W-:Y:S05]  /*37d0*/  @P3 STG.E desc[UR52][R6.64+0x80], R11 ;  /* 0x0000800b06003986 */ /* 0x0001ea000c101934 */
[----:B------:R-:W-:Y:S05]  /*37e0*/  @!P1 BRA `(.L_x_64) ;  /* 0x0000000000049947 */ /* 0x000fea0003800000 */
[----:B------:R0:W5:Y:S02]  /*37f0*/  LDG.E.LTC128B R102, desc[UR52][R2.64+0x84] ;  /* 0x0000843402667981 */ /* 0x000164000c1e1920 */
.L_x_64:
[----:B------:R-:W-:Y:S05]  /*3800*/  BSYNC B1 ;  /* 0x0000000000017941 */ /* 0x000fea0003800000 */
.L_x_63:
[----:B-----5:R-:W-:Y:S01]  /*3810*/  FMUL R10, R102, R23 ;  /* 0x00000017660a7220 */ /* 0x020fe20000400000 */
[----:B------:R-:W-:Y:S01]  /*3820*/  ISETP.GT.AND P2, PT, R0, 0x8, P2 ;  /* 0x000000080000780c */ /* 0x000fe20001744270 */
[----:B------:R-:W-:Y:S02]  /*3830*/  BSSY B1, `(.L_x_65) ;  /* 0x0000005000017945 */ /* 0x000fe40003800000 */
[----:B------:R-:W-:-:S05]  /*3840*/  FFMA R41, R41, R22, R10 ;  /* 0x0000001629297223 */ /* 0x000fca000000000a */
[----:B------:R0:W-:Y:S05]  /*3850*/  @P1 STG.E desc[UR52][R6.64+0x84], R41 ;  /* 0x0000842906001986 */ /* 0x0001ea000c101934 */
[----:B------:R-:W-:Y:S05]  /*3860*/  @!P2 BRA `(.L_x_66) ;  /* 0x000000000004a947 */ /* 0x000fea0003800000 */
[----:B------:R0:W5:Y:S02]  /*3870*/  LDG.E.LTC128B R102, desc[UR52][R4.64+0x80] ;  /* 0x0000803404667981 */ /* 0x000164000c1e1920 */
.L_x_66:
[----:B------:R-:W-:Y:S05]  /*3880*/  BSYNC B1 ;  /* 0x0000000000017941 */ /* 0x000fea0003800000 */
.L_x_65:
        /* <DEDUP_REMOVED lines=8> */
.L_x_68:
[----:B------:R-:W-:Y:S05]  /*3910*/  BSYNC B1 ;  /* 0x0000000000017941 */ /* 0x000fea0003800000 */
.L_x_67:
        /* <DEDUP_REMOVED lines=8> */
.L_x_70:
[----:B------:R-:W-:Y:S05]  /*39a0*/  BSYNC B1 ;  /* 0x0000000000017941 */ /* 0x000fea0003800000 */
.L_x_69:
[----:B0----5:R-:W-:Y:S01]  /*39b0*/  FMUL R11, R102, R23 ;  /* 0x00000017660b7220 */ /* 0x021fe20000400000 */
[----:B------:R-:W-:Y:S01]  /*39c0*/  ISETP.GT.AND P0, PT, R0, RZ, P2 ;  /* 0x000000ff0000720c */ /* 0x000fe20001704270 */
[----:B------:R-:W-:Y:S02]  /*39d0*/  BSSY B1, `(.L_x_71) ;  /* 0x0000005000017945 */ /* 0x000fe40003800000 */
[----:B------:R-:W-:-:S05]  /*39e0*/  FFMA R11, R44, R22, R11 ;  /* 0x000000162c0b7223 */ /* 0x000fca000000000b */
[----:B------:R0:W-:Y:S05]  /*39f0*/  @P3 STG.E desc[UR52][R6.64+0xa0], R11 ;  /* 0x0000a00b06003986 */ /* 0x0001ea000c101934 */
[----:B------:R-:W-:Y:S05]  /*3a00*/  @!P0 BRA `(.L_x_72) ;  /* 0x0000000000048947 */ /* 0x000fea0003800000 */
[----:B------:R0:W5:Y:S02]  /*3a10*/  LDG.E.LTC128B R102, desc[UR52][R2.64+0xa4] ;  /* 0x0000a43402667981 */ /* 0x000164000c1e1920 */
.L_x_72:
[----:B------:R-:W-:Y:S05]  /*3a20*/  BSYNC B1 ;  /* 0x0000000000017941 */ /* 0x000fea0003800000 */
.L_x_71:
[----:B-----5:R-:W-:Y:S01]  /*3a30*/  FMUL R10, R102, R23 ;  /* 0x00000017660a7220 */ /* 0x020fe20000400000 */
[----:B------:R-:W-:Y:S01]  /*3a40*/  ISETP.GT.AND P1, PT, R0, 0x8, P1 ;  /* 0x000000080000780c */ /* 0x000fe20000f24270 */
[----:B------:R-:W-:Y:S02]  /*3a50*/  BSSY B1, `(.L_x_73) ;  /* 0x0000005000017945 */ /* 0x000fe40003800000 */
[----:B------:R-:W-:-:S05]  /*3a60*/  FFMA R45, R45, R22, R10 ;  /* 0x000000162d2d7223 */ /* 0x000fca000000000a */
[----:B------:R0:W-:Y:S05]  /*3a70*/  @P0 STG.E desc[UR52][R6.64+0xa4], R45 ;  /* 0x0000a42d06000986 */ /* 0x0001ea000c101934 */
[----:B------:R-:W-:Y:S05]  /*3a80*/  @!P1 BRA `(.L_x_74) ;  /* 0x0000000000049947 */ /* 0x000fea0003800000 */
[----:B------:R0:W5:Y:S02]  /*3a90*/  LDG.E.LTC128B R102, desc[UR52][R4.64+0xa0] ;  /* 0x0000a03404667981 */ /* 0x000164000c1e1920 */
.L_x_74:
[----:B------:R-:W-:Y:S05]  /*3aa0*/  BSYNC B1 ;  /* 0x0000000000017941 */ /* 0x000fea0003800000 */
.L_x_73:
        /* <DEDUP_REMOVED lines=8> */
.L_x_76:
[----:B------:R-:W-:Y:S05]  /*3b30*/  BSYNC B1 ;  /* 0x0000000000017941 */ /* 0x000fea0003800000 */
.L_x_75:
        /* <DEDUP_REMOVED lines=8> */
.L_x_78:
[----:B------:R-:W-:Y:S05]  /*3bc0*/  BSYNC B1 ;  /* 0x0000000000017941 */ /* 0x000fea0003800000 */
.L_x_77:
[----:B0----5:R-:W-:Y:S01]  /*3bd0*/  FMUL R11, R102, R23 ;  /* 0x00000017660b7220 */ /* 0x021fe20000400000 */
[----:B------:R-:W-:Y:S01]  /*3be0*/  ISETP.GT.AND P2, PT, R0, RZ, P1 ;  /* 0x000000ff0000720c */ /* 0x000fe20000f44270 */
[----:B------:R-:W-:Y:S02]  /*3bf0*/  BSSY B1, `(.L_x_79) ;  /* 0x0000005000017945 */ /* 0x000fe40003800000 */
[----:B------:R-:W-:-:S05]  /*3c00*/  FFMA R11, R48, R22, R11 ;  /* 0x00000016300b7223 */ /* 0x000fca000000000b */
[----:B------:R0:W-:Y:S05]  /*3c10*/  @P3 STG.E desc[UR52][R6.64+0xc0], R11 ;  /* 0x0000c00b06003986 */ /* 0x0001ea000c101934 */
[----:B------:R-:W-:Y:S05]  /*3c20*/  @!P2 BRA `(.L_x_80) ;  /* 0x000000000004a947 */ /* 0x000fea0003800000 */
[----:B------:R0:W5:Y:S02]  /*3c30*/  LDG.E.LTC128B R102, desc[UR52][R2.64+0xc4] ;  /* 0x0000c43402667981 */ /* 0x000164000c1e1920 */
.L_x_80:
[----:B------:R-:W-:Y:S05]  /*3c40*/  BSYNC B1 ;  /* 0x0000000000017941 */ /* 0x000fea0003800000 */
.L_x_79:
[----:B-----5:R-:W-:Y:S01]  /*3c50*/  FMUL R10, R102, R23 ;  /* 0x00000017660a7220 */ /* 0x020fe20000400000 */
[----:B------:R-:W-:Y:S01]  /*3c60*/  ISETP.GT.AND P0, PT, R0, 0x8, P0 ;  /* 0x000000080000780c */ /* 0x000fe20000704270 */
[----:B------:R-:W-:Y:S02]  /*3c70*/  BSSY B1, `(.L_x_81) ;  /* 0x0000005000017945 */ /* 0x000fe40003800000 */
[----:B------:R-:W-:-:S05]  /*3c80*/  FFMA R49, R49, R22, R10 ;  /* 0x0000001631317223 */ /* 0x000fca000000000a */
[----:B------:R0:W-:Y:S05]  /*3c90*/  @P2 STG.E desc[UR52][R6.64+0xc4], R49 ;  /* 0x0000c43106002986 */ /* 0x0001ea000c101934 */
[----:B------:R-:W-:Y:S05]  /*3ca0*/  @!P0 BRA `(.L_x_82) ;  /* 0x0000000000048947 */ /* 0x000fea0003800000 */
[----:B------:R0:W5:Y:S02]  /*3cb0*/  LDG.E.LTC128B R102, desc[UR52][R4.64+0xc0] ;  /* 0x0000c03404667981 */ /* 0x000164000c1e1920 */
.L_x_82:
[----:B------:R-:W-:Y:S05]  /*3cc0*/  BSYNC B1 ;  /* 0x0000000000017941 */ /* 0x000fea0003800000 */
.L_x_81:
        /* <DEDUP_REMOVED lines=8> */
.L_x_84:
[----:B------:R-:W-:Y:S05]  /*3d50*/  BSYNC B1 ;  /* 0x0000000000017941 */ /* 0x000fea0003800000 */
.L_x_83:
        /* <DEDUP_REMOVED lines=8> */
.L_x_86:
[----:B------:R-:W-:Y:S05]  /*3de0*/  BSYNC B1 ;  /* 0x0000000000017941 */ /* 0x000fea0003800000 */
.L_x_85:
[----:B0----5:R-:W-:Y:S01]  /*3df0*/  FMUL R11, R102, R23 ;  /* 0x00000017660b7220 */ /* 0x021fe20000400000 */
[----:B------:R-:W-:Y:S01]  /*3e00*/  ISETP.GT.AND P1, PT, R0, RZ, P0 ;  /* 0x000000ff0000720c */ /* 0x000fe20000724270 */
[----:B------:R-:W-:Y:S02]  /*3e10*/  BSSY B1, `(.L_x_87) ;  /* 0x0000005000017945 */ /* 0x000fe40003800000 */
[----:B------:R-:W-:-:S05]  /*3e20*/  FFMA R11, R52, R22, R11 ;  /* 0x00000016340b7223 */ /* 0x000fca000000000b */
[----:B------:R0:W-:Y:S05]  /*3e30*/  @P3 STG.E desc[UR52][R6.64+0xe0], R11 ;  /* 0x0000e00b06003986 */ /* 0x0001ea000c101934 */
[----:B------:R-:W-:Y:S05]  /*3e40*/  @!P1 BRA `(.L_x_88) ;  /* 0x0000000000049947 */ /* 0x000fea0003800000 */
[----:B------:R0:W5:Y:S02]  /*3e50*/  LDG.E.LTC128B R102, desc[UR52][R2.64+0xe4] ;  /* 0x0000e43402667981 */ /* 0x000164000c1e1920 */
.L_x_88:
[----:B------:R-:W-:Y:S05]  /*3e60*/  BSYNC B1 ;  /* 0x0000000000017941 */ /* 0x000fea0003800000 */
.L_x_87:
[----:B-----5:R-:W-:Y:S01]  /*3e70*/  FMUL R10, R102, R23 ;  /* 0x00000017660a7220 */ /* 0x020fe20000400000 */
[----:B------:R-:W-:Y:S01]  /*3e80*/  ISETP.GT.AND P2, PT, R0, 0x8, P2 ;  /* 0x000000080000780c */ /* 0x000fe20001744270 */
[----:B------:R-:W-:Y:S02]  /*3e90*/  BSSY B1, `(.L_x_89) ;  /* 0x0000005000017945 */ /* 0x000fe40003800000 */
[----:B------:R-:W-:-:S05]  /*3ea0*/  FFMA R53, R53, R22, R10 ;  /* 0x0000001635357223 */ /* 0x000fca000000000a */
[----:B------:R0:W-:Y:S05]  /*3eb0*/  @P1 STG.E desc[UR52][R6.64+0xe4], R53 ;  /* 0x0000e43506001986 */ /* 0x0001ea000c101934 */
[----:B------:R-:W-:Y:S05]  /*3ec0*/  @!P2 BRA `(.L_x_90) ;  /* 0x000000000004a947 */ /* 0x000fea0003800000 */
[----:B------:R0:W5:Y:S02]  /*3ed0*/  LDG.E.LTC128B R102, desc[UR52][R4.64+0xe0] ;  /* 0x0000e03404667981 */ /* 0x000164000c1e1920 */
.L_x_90:
[----:B------:R-:W-:Y:S05]  /*3ee0*/  BSYNC B1 ;  /* 0x0000000000017941 */ /* 0x000fea0003800000 */
.L_x_89:
        /* <DEDUP_REMOVED lines=8> */
.L_x_92:
[----:B------:R-:W-:Y:S05]  /*3f70*/  BSYNC B1 ;  /* 0x0000000000017941 */ /* 0x000fea0003800000 */
.L_x_91:
        /* <DEDUP_REMOVED lines=8> */
.L_x_94:
[----:B------:R-:W-:Y:S05]  /*4000*/  BSYNC B1 ;  /* 0x0000000000017941 */ /* 0x000fea0003800000 */
.L_x_93:
[----:B0----5:R-:W-:Y:S01]  /*4010*/  FMUL R11, R102, R23 ;  /* 0x00000017660b7220 */ /* 0x021fe20000400000 */
[----:B------:R-:W-:Y:S01]  /*4020*/  ISETP.GT.AND P0, PT, R0, RZ, P2 ;  /* 0x000000ff0000720c */ /* 0x000fe20001704270 */
[----:B------:R-:W-:Y:S02]  /*4030*/  BSSY B1, `(.L_x_95) ;  /* 0x0000005000017945 */ /* 0x000fe40003800000 */
[----:B------:R-:W-:-:S05]  /*4040*/  FFMA R11, R56, R22, R11 ;  /* 0x00000016380b7223 */ /* 0x000fca000000000b */
[----:B------:R0:W-:Y:S05]  /*4050*/  @P3 STG.E desc[UR52][R6.64+0x100], R11 ;  /* 0x0001000b06003986 */ /* 0x0001ea000c101934 */
[----:B------:R-:W-:Y:S05]  /*4060*/  @!P0 BRA `(.L_x_96) ;  /* 0x0000000000048947 */ /* 0x000fea0003800000 */
[----:B------:R0:W5:Y:S02]  /*4070*/  LDG.E.LTC128B R102, desc[UR52][R2.64+0x104] ;  /* 0x0001043402667981 */ /* 0x000164000c1e1920 */
.L_x_96:
[----:B------:R-:W-:Y:S05]  /*4080*/  BSYNC B1 ;  /* 0x0000000000017941 */ /* 0x000fea0003800000 */
.L_x_95:
[----:B-----5:R-:W-:Y:S01]  /*4090*/  FMUL R10, R102, R23 ;  /* 0x00000017660a7220 */ /* 0x020fe20000400000 */
[----:B------:R-:W-:Y:S01]  /*40a0*/  ISETP.GT.AND P1, PT, R0, 0x8, P1 ;  /* 0x000000080000780c */ /* 0x000fe20000f24270 */
[----:B------:R-:W-:Y:S02]  /*40b0*/  BSSY B1, `(.L_x_97) ;  /* 0x0000005000017945 */ /* 0x000fe40003800000 */
[----:B------:R-:W-:-:S05]  /*40c0*/  FFMA R57, R57, R22, R10 ;  /* 0x0000001639397223 */ /* 0x000fca000000000a */
[----:B------:R0:W-:Y:S05]  /*40d0*/  @P0 STG.E desc[UR52][R6.64+0x104], R57 ;  /* 0x0001043906000986 */ /* 0x0001ea000c101934 */
[----:B------:R-:W-:Y:S05]  /*40e0*/  @!P1 BRA `(.L_x_98) ;  /* 0x0000000000049947 */ /* 0x000fea0003800000 */
[----:B------:R0:W5:Y:S02]  /*40f0*/  LDG.E.LTC128B R102, desc[UR52][R4.64+0x100] ;  /* 0x0001003404667981 */ /* 0x000164000c1e1920 */
.L_x_98:
[----:B------:R-:W-:Y:S05]  /*4100*/  BSYNC B1 ;  /* 0x0000000000017941 */ /* 0x000fea0003800000 */
.L_x_97:
        /* <DEDUP_REMOVED lines=8> */
.L_x_100:
[----:B------:R-:W-:Y:S05]  /*4190*/  BSYNC B1 ;  /* 0x0000000000017941 */ /* 0x000fea0003800000 */
.L_x_99:
        /* <DEDUP_REMOVED lines=8> */
.L_x_102:
[----:B------:R-:W-:Y:S05]  /*4220*/  BSYNC B1 ;  /* 0x0000000000017941 */ /* 0x000fea0003800000 */
.L_x_101:
[----:B0----5:R-:W-:Y:S01]  /*4230*/  FMUL R11, R102, R23 ;  /* 0x00000017660b7220 */ /* 0x021fe20000400000 */
[----:B------:R-:W-:Y:S01]  /*4240*/  ISETP.GT.AND P2, PT, R0, RZ, P1 ;  /* 0x000000ff0000720c */ /* 0x000fe20000f44270 */
[----:B------:R-:W-:Y:S02]  /*4250*/  BSSY B1, `(.L_x_103) ;  /* 0x0000005000017945 */ /* 0x000fe40003800000 */
[----:B------:R-:W-:-:S05]  /*4260*/  FFMA R11, R60, R22, R11 ;  /* 0x000000163c0b7223 */ /* 0x000fca000000000b */
[----:B------:R0:W-:Y:S05]  /*4270*/  @P3 STG.E desc[UR52][R6.64+0x120], R11 ;  /* 0x0001200b06003986 */ /* 0x0001ea000c101934 */
[----:B------:R-:W-:Y:S05]  /*4280*/  @!P2 BRA `(.L_x_104) ;  /* 0x000000000004a947 */ /* 0x000fea0003800000 */
[----:B------:R0:W5:Y:S02]  /*4290*/  LDG.E.LTC128B R102, desc[UR52][R2.64+0x124] ;  /* 0x0001243402667981 */ /* 0x000164000c1e1920 */
.L_x_104:
[----:B------:R-:W-:Y:S05]  /*42a0*/  BSYNC B1 ;  /* 0x0000000000017941 */ /* 0x000fea0003800000 */
.L_x_103:
[----:B-----5:R-:W-:Y:S01]  /*42b0*/  FMUL R10, R102, R23 ;  /* 0x00000017660a7220 */ /* 0x020fe20000400000 */
[----:B------:R-:W-:Y:S01]  /*42c0*/  ISETP.GT.AND P0, PT, R0, 0x8, P0 ;  /* 0x000000080000780c */ /* 0x000fe20000704270 */
[----:B------:R-:W-:Y:S02]  /*42d0*/  BSSY B1, `(.L_x_105) ;  /* 0x0000005000017945 */ /* 0x000fe40003800000 */
[----:B------:R-:W-:-:S05]  /*42e0*/  FFMA R61, R61, R22, R10 ;  /* 0x000000163d3d7223 */ /* 0x000fca000000000a */
[----:B------:R0:W-:Y:S05]  /*42f0*/  @P2 STG.E desc[UR52][R6.64+0x124], R61 ;  /* 0x0001243d06002986 */ /* 0x0001ea000c101934 */
[----:B------:R-:W-:Y:S05]  /*4300*/  @!P0 BRA `(.L_x_106) ;  /* 0x0000000000048947 */ /* 0x000fea0003800000 */
[----:B------:R0:W5:Y:S02]  /*4310*/  LDG.E.LTC128B R102, desc[UR52][R4.64+0x120] ;  /* 0x0001203404667981 */ /* 0x000164000c1e1920 */
.L_x_106:
[----:B------:R-:W-:Y:S05]  /*4320*/  BSYNC B1 ;  /* 0x0000000000017941 */ /* 0x000fea0003800000 */
.L_x_105:
        /* <DEDUP_REMOVED lines=8> */
.L_x_108:
[----:B------:R-:W-:Y:S05]  /*43b0*/  BSYNC B1 ;  /* 0x0000000000017941 */ /* 0x000fea0003800000 */
.L_x_107:
        /* <DEDUP_REMOVED lines=8> */
.L_x_110:
[----:B------:R-:W-:Y:S05]  /*4440*/  BSYNC B1 ;  /* 0x0000000000017941 */ /* 0x000fea0003800000 */
.L_x_109:
[----:B0----5:R-:W-:Y:S01]  /*4450*/  FMUL R11, R102, R23 ;  /* 0x00000017660b7220 */ /* 0x021fe20000400000 */
[----:B------:R-:W-:Y:S01]  /*4460*/  ISETP.GT.AND P1, PT, R0, RZ, P0 ;  /* 0x000000ff0000720c */ /* 0x000fe20000724270 */
[----:B------:R-:W-:Y:S02]  /*4470*/  BSSY B1, `(.L_x_111) ;  /* 0x0000005000017945 */ /* 0x000fe40003800000 */
[----:B------:R-:W-:-:S05]  /*4480*/  FFMA R11, R64, R22, R11 ;  /* 0x00000016400b7223 */ /* 0x000fca000000000b */
[----:B------:R0:W-:Y:S05]  /*4490*/  @P3 STG.E desc[UR52][R6.64+0x140], R11 ;  /* 0x0001400b06003986 */ /* 0x0001ea000c101934 */
[----:B------:R-:W-:Y:S05]  /*44a0*/  @!P1 BRA `(.L_x_112) ;  /* 0x0000000000049947 */ /* 0x000fea0003800000 */
[----:B------:R0:W5:Y:S02]  /*44b0*/  LDG.E.LTC128B R102, desc[UR52][R2.64+0x144] ;  /* 0x0001443402667981 */ /* 0x000164000c1e1920 */
.L_x_112:
[----:B------:R-:W-:Y:S05]  /*44c0*/  BSYNC B1 ;  /* 0x0000000000017941 */ /* 0x000fea0003800000 */
.L_x_111:
[----:B-----5:R-:W-:Y:S01]  /*44d0*/  FMUL R10, R102, R23 ;  /* 0x00000017660a7220 */ /* 0x020fe20000400000 */
[----:B------:R-:W-:Y:S01]  /*44e0*/  ISETP.GT.AND P2, PT, R0, 0x8, P2 ;  /* 0x000000080000780c */ /* 0x000fe20001744270 */
[----:B------:R-:W-:Y:S02]  /*44f0*/  BSSY B1, `(.L_x_113) ;  /* 0x0000005000017945 */ /* 0x000fe40003800000 */
[----:B------:R-:W-:-:S05]  /*4500*/  FFMA R65, R65, R22, R10 ;  /* 0x0000001641417223 */ /* 0x000fca000000000a */
[----:B------:R0:W-:Y:S05]  /*4510*/  @P1 STG.E desc[UR52][R6.64+0x144], R65 ;  /* 0x0001444106001986 */ /* 0x0001ea000c101934 */
[----:B------:R-:W-:Y:S05]  /*4520*/  @!P2 BRA `(.L_x_114) ;  /* 0x000000000004a947 */ /* 0x000fea0003800000 */
[----:B------:R0:W5:Y:S02]  /*4530*/  LDG.E.LTC128B R102, desc[UR52][R4.64+0x140] ;  /* 0x0001403404667981 */ /* 0x000164000c1e1920 */
.L_x_114:
[----:B------:R-:W-:Y:S05]  /*4540*/  BSYNC B1 ;  /* 0x0000000000017941 */ /* 0x000fea0003800000 */
.L_x_113:
        /* <DEDUP_REMOVED lines=8> */
.L_x_116:
[----:B------:R-:W-:Y:S05]  /*45d0*/  BSYNC B1 ;  /* 0x0000000000017941 */ /* 0x000fea0003800000 */
.L_x_115:
        /* <DEDUP_REMOVED lines=8> */
.L_x_118:
[----:B------:R-:W-:Y:S05]  /*4660*/  BSYNC B1 ;  /* 0x0000000000017941 */ /* 0x000fea0003800000 */
.L_x_117:
[----:B0----5:R-:W-:Y:S01]  /*4670*/  FMUL R11, R102, R23 ;  /* 0x00000017660b7220 */ /* 0x021fe20000400000 */
[----:B------:R-:W-:Y:S01]  /*4680*/  ISETP.GT.AND P0, PT, R0, RZ, P2 ;  /* 0x000000ff0000720c */ /* 0x000fe20001704270 */
[----:B------:R-:W-:Y:S02]  /*4690*/  BSSY B1, `(.L_x_119) ;  /* 0x0000005000017945 */ /* 0x000fe40003800000 */
[----:B------:R-:W-:-:S05]  /*46a0*/  FFMA R11, R68, R22, R11 ;  /* 0x00000016440b7223 */ /* 0x000fca000000000b */
[----:B------:R0:W-:Y:S05]  /*46b0*/  @P3 STG.E desc[UR52][R6.64+0x160], R11 ;  /* 0x0001600b06003986 */ /* 0x0001ea000c101934 */
[----:B------:R-:W-:Y:S05]  /*46c0*/  @!P0 BRA `(.L_x_120) ;  /* 0x0000000000048947 */ /* 0x000fea0003800000 */
[----:B------:R0:W5:Y:S02]  /*46d0*/  LDG.E.LTC128B R102, desc[UR52][R2.64+0x164] ;  /* 0x0001643402667981 */ /* 0x000164000c1e1920 */
.L_x_120:
[----:B------:R-:W-:Y:S05]  /*46e0*/  BSYNC B1 ;  /* 0x0000000000017941 */ /* 0x000fea0003800000 */
.L_x_119:
[----:B-----5:R-:W-:Y:S01]  /*46f0*/  FMUL R10, R102, R23 ;  /* 0x00000017660a7220 */ /* 0x020fe20000400000 */
[----:B------:R-:W-:Y:S01]  /*4700*/  ISETP.GT.AND P1, PT, R0, 0x8, P1 ;  /* 0x000000080000780c */ /* 0x000fe20000f24270 */
[----:B------:R-:W-:Y:S02]  /*4710*/  BSSY B1, `(.L_x_121) ;  /* 0x0000005000017945 */ /* 0x000fe40003800000 */
[----:B------:R-:W-:-:S05]  /*4720*/  FFMA R69, R69, R22, R10 ;  /* 0x0000001645457223 */ /* 0x000fca000000000a */
[----:B------:R0:W-:Y:S05]  /*4730*/  @P0 STG.E desc[UR52][R6.64+0x164], R69 ;  /* 0x0001644506000986 */ /* 0x0001ea000c101934 */
[----:B------:R-:W-:Y:S05]  /*4740*/  @!P1 BRA `(.L_x_122) ;  /* 0x0000000000049947 */ /* 0x000fea0003800000 */
[----:B------:R0:W5:Y:S02]  /*4750*/  LDG.E.LTC128B R102, desc[UR52][R4.64+0x160] ;  /* 0x0001603404667981 */ /* 0x000164000c1e1920 */
.L_x_122:
[----:B------:R-:W-:Y:S05]  /*4760*/  BSYNC B1 ;  /* 0x0000000000017941 */ /* 0x000fea0003800000 */
.L_x_121:
        /* <DEDUP_REMOVED lines=8> */
.L_x_124:
[----:B------:R-:W-:Y:S05]  /*47f0*/  BSYNC B1 ;  /* 0x0000000000017941 */ /* 0x000fea0003800000 */
.L_x_123:
        /* <DEDUP_REMOVED lines=8> */
.L_x_126:
[----:B------:R-:W-:Y:S05]  /*4880*/  BSYNC B1 ;  /* 0x0000000000017941 */ /* 0x000fea0003800000 */
.L_x_125:
[----:B0----5:R-:W-:Y:S01]  /*4890*/  FMUL R11, R102, R23 ;  /* 0x00000017660b7220 */ /* 0x021fe20000400000 */
[----:B------:R-:W-:Y:S01]  /*48a0*/  ISETP.GT.AND P2, PT, R0, RZ, P1 ;  /* 0x000000ff0000720c */ /* 0x000fe20000f44270 */
[----:B------:R-:W-:Y:S02]  /*48b0*/  BSSY B1, `(.L_x_127) ;  /* 0x0000005000017945 */ /* 0x000fe40003800000 */
[----:B------:R-:W-:-:S05]  /*48c0*/  FFMA R11, R72, R22, R11 ;  /* 0x00000016480b7223 */ /* 0x000fca000000000b */
[----:B------:R0:W-:Y:S05]  /*48d0*/  @P3 STG.E desc[UR52][R6.64+0x180], R11 ;  /* 0x0001800b06003986 */ /* 0x0001ea000c101934 */
[----:B------:R-:W-:Y:S05]  /*48e0*/  @!P2 BRA `(.L_x_128) ;  /* 0x000000000004a947 */ /* 0x000fea0003800000 */
[----:B------:R0:W5:Y:S02]  /*48f0*/  LDG.E.LTC128B R102, desc[UR52][R2.64+0x184] ;  /* 0x0001843402667981 */ /* 0x000164000c1e1920 */
.L_x_128:
[----:B------:R-:W-:Y:S05]  /*4900*/  BSYNC B1 ;  /* 0x0000000000017941 */ /* 0x000fea0003800000 */
.L_x_127:
[----:B-----5:R-:W-:Y:S01]  /*4910*/  FMUL R10, R102, R23 ;  /* 0x00000017660a7220 */ /* 0x020fe20000400000 */
[----:B------:R-:W-:Y:S01]  /*4920*/  ISETP.GT.AND P0, PT, R0, 0x8, P0 ;  /* 0x000000080000780c */ /* 0x000fe20000704270 */
[----:B------:R-:W-:Y:S02]  /*4930*/  BSSY B1, `(.L_x_129) ;  /* 0x0000005000017945 */ /* 0x000fe40003800000 */
[----:B------:R-:W-:-:S05]  /*4940*/  FFMA R73, R73, R22, R10 ;  /* 0x0000001649497223 */ /* 0x000fca000000000a */
[----:B------:R0:W-:Y:S05]  /*4950*/  @P2 STG.E desc[UR52][R6.64+0x184], R73 ;  /* 0x0001844906002986 */ /* 0x0001ea000c101934 */
[----:B------:R-:W-:Y:S05]  /*4960*/  @!P0 BRA `(.L_x_130) ;  /* 0x0000000000048947 */ /* 0x000fea0003800000 */
[----:B------:R0:W5:Y:S02]  /*4970*/  LDG.E.LTC128B R102, desc[UR52][R4.64+0x180] ;  /* 0x0001803404667981 */ /* 0x000164000c1e1920 */
.L_x_130:
[----:B------:R-:W-:Y:S05]  /*4980*/  BSYNC B1 ;  /* 0x0000000000017941 */ /* 0x000fea0003800000 */
.L_x_129:
        /* <DEDUP_REMOVED lines=8> */
.L_x_132:
[----:B------:R-:W-:Y:S05]  /*4a10*/  BSYNC B1 ;  /* 0x0000000000017941 */ /* 0x000fea0003800000 */
.L_x_131:
        /* <DEDUP_REMOVED lines=8> */
.L_x_134:
[----:B------:R-:W-:Y:S05]  /*4aa0*/  BSYNC B1 ;  /* 0x0000000000017941 */ /* 0x000fea0003800000 */
.L_x_133:
[----:B0----5:R-:W-:Y:S01]  /*4ab0*/  FMUL R11, R102, R23 ;  /* 0x00000017660b7220 */ /* 0x021fe20000400000 */
[----:B------:R-:W-:Y:S01]  /*4ac0*/  ISETP.GT.AND P1, PT, R0, RZ, P0 ;  /* 0x000000ff0000720c */ /* 0x000fe20000724270 */
[----:B------:R-:W-:Y:S02]  /*4ad0*/  BSSY B1, `(.L_x_135) ;  /* 0x0000005000017945 */ /* 0x000fe40003800000 */
[----:B------:R-:W-:-:S05]  /*4ae0*/  FFMA R11, R76, R22, R11 ;  /* 0x000000164c0b7223 */ /* 0x000fca000000000b */
[----:B------:R0:W-:Y:S05]  /*4af0*/  @P3 STG.E desc[UR52][R6.64+0x1a0], R11 ;  /* 0x0001a00b06003986 */ /* 0x0001ea000c101934 */
[----:B------:R-:W-:Y:S05]  /*4b00*/  @!P1 BRA `(.L_x_136) ;  /* 0x0000000000049947 */ /* 0x000fea0003800000 */
[----:B------:R0:W5:Y:S02]  /*4b10*/  LDG.E.LTC128B R102, desc[UR52][R2.64+0x1a4] ;  /* 0x0001a43402667981 */ /* 0x000164000c1e1920 */
.L_x_136:
[----:B------:R-:W-:Y:S05]  /*4b20*/  BSYNC B1 ;  /* 0x0000000000017941 */ /* 0x000fea0003800000 */
.L_x_135:
[----:B-----5:R-:W-:Y:S01]  /*4b30*/  FMUL R10, R102, R23 ;  /* 0x00000017660a7220 */ /* 0x020fe20000400000 */
[----:B------:R-:W-:Y:S01]  /*4b40*/  ISETP.GT.AND P2, PT, R0, 0x8, P2 ;  /* 0x000000080000780c */ /* 0x000fe20001744270 */
[----:B------:R-:W-:Y:S02]  /*4b50*/  BSSY B1, `(.L_x_137) ;  /* 0x0000005000017945 */ /* 0x000fe40003800000 */
[----:B------:R-:W-:-:S05]  /*4b60*/  FFMA R77, R77, R22, R10 ;  /* 0x000000164d4d7223 */ /* 0x000fca000000000a */
[----:B------:R0:W-:Y:S05]  /*4b70*/  @P1 STG.E desc[UR52][R6.64+0x1a4], R77 ;  /* 0x0001a44d06001986 */ /* 0x0001ea000c101934 */
[----:B------:R-:W-:Y:S05]  /*4b80*/  @!P2 BRA `(.L_x_138) ;  /* 0x000000000004a947 */ /* 0x000fea0003800000 */
[----:B------:R0:W5:Y:S02]  /*4b90*/  LDG.E.LTC128B R102, desc[UR52][R4.64+0x1a0] ;  /* 0x0001a03404667981 */ /* 0x000164000c1e1920 */
.L_x_138:
[----:B------:R-:W-:Y:S05]  /*4ba0*/  BSYNC B1 ;  /* 0x0000000000017941 */ /* 0x000fea0003800000 */
.L_x_137:
        /* <DEDUP_REMOVED lines=8> */
.L_x_140:
[----:B------:R-:W-:Y:S05]  /*4c30*/  BSYNC B1 ;  /* 0x0000000000017941 */ /* 0x000fea0003800000 */
.L_x_139:
        /* <DEDUP_REMOVED lines=8> */
.L_x_142:
[----:B------:R-:W-:Y:S05]  /*4cc0*/  BSYNC B1 ;  /* 0x0000000000017941 */ /* 0x000fea0003800000 */
.L_x_141:
[----:B0----5:R-:W-:Y:S01]  /*4cd0*/  FMUL R11, R102, R23 ;  /* 0x00000017660b7220 */ /* 0x021fe20000400000 */
[----:B------:R-:W-:Y:S01]  /*4ce0*/  ISETP.GT.AND P0, PT, R0, RZ, P2 ;  /* 0x000000ff0000720c */ /* 0x000fe20001704270 */
[----:B------:R-:W-:Y:S02]  /*4cf0*/  BSSY B1, `(.L_x_143) ;  /* 0x0000005000017945 */ /* 0x000fe40003800000 */
[----:B------:R-:W-:-:S05]  /*4d00*/  FFMA R11, R80, R22, R11 ;  /* 0x00000016500b7223 */ /* 0x000fca000000000b */
[----:B------:R0:W-:Y:S05]  /*4d10*/  @P3 STG.E desc[UR52][R6.64+0x1c0], R11 ;  /* 0x0001c00b06003986 */ /* 0x0001ea000c101934 */
[----:B------:R-:W-:Y:S05]  /*4d20*/  @!P0 BRA `(.L_x_144) ;  /* 0x0000000000048947 */ /* 0x000fea0003800000 */
[----:B------:R0:W5:Y:S02]  /*4d30*/  LDG.E.LTC128B R102, desc[UR52][R2.64+0x1c4] ;  /* 0x0001c43402667981 */ /* 0x000164000c1e1920 */
.L_x_144:
[----:B------:R-:W-:Y:S05]  /*4d40*/  BSYNC B1 ;  /* 0x0000000000017941 */ /* 0x000fea0003800000 */
.L_x_143:
[----:B-----5:R-:W-:Y:S01]  /*4d50*/  FMUL R10, R102, R23 ;  /* 0x00000017660a7220 */ /* 0x020fe20000400000 */
[----:B------:R-:W-:Y:S01]  /*4d60*/  ISETP.GT.AND P1, PT, R0, 0x8, P1 ;  /* 0x000000080000780c */ /* 0x000fe20000f24270 */
[----:B------:R-:W-:Y:S02]  /*4d70*/  BSSY B1, `(.L_x_145) ;  /* 0x0000005000017945 */ /* 0x000fe40003800000 */
[----:B------:R-:W-:-:S05]  /*4d80*/  FFMA R81, R81, R22, R10 ;  /* 0x0000001651517223 */ /* 0x000fca000000000a */
[----:B------:R0:W-:Y:S05]  /*4d90*/  @P0 STG.E desc[UR52][R6.64+0x1c4], R81 ;  /* 0x0001c45106000986 */ /* 0x0001ea000c101934 */
[----:B------:R-:W-:Y:S05]  /*4da0*/  @!P1 BRA `(.L_x_146) ;  /* 0x0000000000049947 */ /* 0x000fea0003800000 */
[----:B------:R0:W5:Y:S02]  /*4db0*/  LDG.E.LTC128B R102, desc[UR52][R4.64+0x1c0] ;  /* 0x0001c03404667981 */ /* 0x000164000c1e1920 */
.L_x_146:
[----:B------:R-:W-:Y:S05]  /*4dc0*/  BSYNC B1 ;  /* 0x0000000000017941 */ /* 0x000fea0003800000 */
.L_x_145:
        /* <DEDUP_REMOVED lines=8> */
.L_x_148:
[----:B------:R-:W-:Y:S05]  /*4e50*/  BSYNC B1 ;  /* 0x0000000000017941 */ /* 0x000fea0003800000 */
.L_x_147:
        /* <DEDUP_REMOVED lines=8> */
.L_x_150:
[----:B------:R-:W-:Y:S05]  /*4ee0*/  BSYNC B1 ;  /* 0x0000000000017941 */ /* 0x000fea0003800000 */
.L_x_149:
[----:B0----5:R-:W-:Y:S01]  /*4ef0*/  FMUL R11, R102, R23 ;  /* 0x00000017660b7220 */ /* 0x021fe20000400000 */
[----:B------:R-:W-:Y:S01]  /*4f00*/  ISETP.GT.AND P2, PT, R0, RZ, P1 ;  /* 0x000000ff0000720c */ /* 0x000fe20000f44270 */
[----:B------:R-:W-:Y:S02]  /*4f10*/  BSSY B1, `(.L_x_151) ;  /* 0x0000005000017945 */ /* 0x000fe40003800000 */
[----:B------:R-:W-:-:S05]  /*4f20*/  FFMA R11, R84, R22, R11 ;  /* 0x00000016540b7223 */ /* 0x000fca000000000b */
[----:B------:R0:W-:Y:S05]  /*4f30*/  @P3 STG.E desc[UR52][R6.64+0x1e0], R11 ;  /* 0x0001e00b06003986 */ /* 0x0001ea000c101934 */
[----:B------:R-:W-:Y:S05]  /*4f40*/  @!P2 BRA `(.L_x_152) ;  /* 0x000000000004a947 */ /* 0x000fea0003800000 */
[----:B------:R0:W5:Y:S02]  /*4f50*/  LDG.E.LTC128B R102, desc[UR52][R2.64+0x1e4] ;  /* 0x0001e43402667981 */ /* 0x000164000c1e1920 */
.L_x_152:
[----:B------:R-:W-:Y:S05]  /*4f60*/  BSYNC B1 ;  /* 0x0000000000017941 */ /* 0x000fea0003800000 */
.L_x_151:
[----:B01--45:R-:W-:Y:S01]  /*4f70*/  FMUL R2, R102, R23 ;  /* 0x0000001766027220 */ /* 0x033fe20000400000 */
[----:B------:R-:W-:Y:S01]  /*4f80*/  ISETP.GT.AND P0, PT, R0, 0x8, P0 ;  /* 0x000000080000780c */ /* 0x000fe20000704270 */
[----:B------:R-:W-:Y:S02]  /*4f90*/  BSSY B1, `(.L_x_153) ;  /* 0x0000005000017945 */ /* 0x000fe40003800000 */
[----:B------:R-:W-:-:S05]  /*4fa0*/  FFMA R85, R85, R22, R2 ;  /* 0x0000001655557223 */ /* 0x000fca0000000002 */
[----:B------:R0:W-:Y:S05]  /*4fb0*/  @P2 STG.E desc[UR52][R6.64+0x1e4], R85 ;  /* 0x0001e45506002986 */ /* 0x0001ea000c101934 */
[----:B------:R-:W-:Y:S05]  /*4fc0*/  @!P0 BRA `(.L_x_154) ;  /* 0x0000000000048947 */ /* 0x000fea0003800000 */
[----:B------:R1:W5:Y:S02]  /*4fd0*/  LDG.E.LTC128B R102, desc[UR52][R4.64+0x1e0] ;  /* 0x0001e03404667981 */ /* 0x000364000c1e1920 */
.L_x_154:
[----:B------:R-:W-:Y:S05]  /*4fe0*/  BSYNC B1 ;  /* 0x0000000000017941 */ /* 0x000fea0003800000 */
.L_x_153:
[----:B-----5:R-:W-:Y:S01]  /*4ff0*/  FMUL R3, R102, R23 ;  /* 0x0000001766037220 */ /* 0x020fe20000400000 */
[----:B------:R-:W-:Y:S01]  /*5000*/  @P0 IMAD.MOV.U32 R2, RZ, RZ, R8 ;  /* 0x000000ffff020224 */ /* 0x000fe200078e0008 */
[----:B------:R-:W-:Y:S01]  /*5010*/  ISETP.GT.AND P1, PT, R0, 0x8, P1 ;  /* 0x000000080000780c */ /* 0x000fe20000f24270 */
[----:B------:R-:W-:Y:S01]  /*5020*/  BSSY B1, `(.L_x_155) ;  /* 0x0000006000017945 */ /* 0x000fe20003800000 */
[----:B0-2---:R-:W-:Y:S01]  /*5030*/  FFMA R7, R86, R22, R3 ;  /* 0x0000001656077223 */ /* 0x005fe20000000003 */
[----:B------:R-:W-:-:S05]  /*5040*/  @P0 IMAD.MOV.U32 R3, RZ, RZ, R9 ;  /* 0x000000ffff030224 */ /* 0x000fca00078e0009 */
[----:B------:R0:W-:Y:S05]  /*5050*/  @P0 STG.E desc[UR52][R2.64+0x1e0], R7 ;  /* 0x0001e00702000986 */ /* 0x0001ea000c101934 */
[----:B------:R-:W-:Y:S05]  /*5060*/  @!P1 BRA `(.L_x_156) ;  /* 0x0000000000049947 */ /* 0x000fea0003800000 */
[----:B------:R2:W5:Y:S02]  /*5070*/  LDG.E.LTC128B R102, desc[UR52][R4.64+0x1e4] ;  /* 0x0001e43404667981 */ /* 0x000564000c1e1920 */
.L_x_156:
[----:B------:R-:W-:Y:S05]  /*5080*/  BSYNC B1 ;  /* 0x0000000000017941 */ /* 0x000fea0003800000 */
.L_x_155:
[----:B-----5:R-:W-:-:S04]  /*5090*/  FMUL R102, R102, R23 ;  /* 0x0000001766667220 */ /* 0x020fc80000400000 */
[----:B------:R-:W-:Y:S01]  /*50a0*/  FFMA R87, R87, R22, R102 ;  /* 0x0000001657577223 */ /* 0x000fe20000000066 */
[----:B------:R-:W-:Y:S06]  /*50b0*/  @!P1 BRA `(.L_x_157) ;  /* 0x0000000c00a09947 */ /* 0x000fec0003800000 */
[----:B------:R4:W-:Y:S01]  /*50c0*/  STG.E desc[UR52][R8.64+0x1e4], R87 ;  /* 0x0001e45708007986 */ /* 0x0009e2000c101934 */
[----:B------:R-:W-:Y:S05]  /*50d0*/  BRA `(.L_x_157) ;  /* 0x0000000c00987947 */ /* 0x000fea0003800000 */
.L_x_32:
[----:B------:R-:W-:Y:S01]  /*50e0*/  ULDC.64 UR4, c[0x0][0x5c0] ;  /* 0x0001700000047ab9 */ /* 0x000fe20000000a00 */
[----:B------:R-:W-:Y:S01]  /*50f0*/  ISETP.GT.AND P5, PT, R18, 0x1, PT ;  /* 0x000000011200780c */ /* 0x000fe20003fa4270 */
[-C--:B------:R-:W-:Y:S01]  /*5100*/  FMUL R25, R25, R22.reuse ;  /* 0x0000001619197220 */ /* 0x080fe20000400000 */
[----:B------:R-:W-:Y:S01]  /*5110*/  LEA R2, P1, R100, UR4, 0x2 ;  /* 0x0000000464027c11 */ /* 0x000fe2000f8210ff */
[-C--:B------:R-:W-:Y:S01]  /*5120*/  FMUL R9, R26, R22.reuse ;  /* 0x000000161a097220 */ /* 0x080fe20000400000 */
[----:B------:R-:W-:Y:S01]  /*5130*/  ISETP.GT.AND P3, PT, R0, RZ, P5 ;  /* 0x000000ff0000720c */ /* 0x000fe20002f64270 */
[-C--:B------:R-:W-:Y:S01]  /*5140*/  FMUL R27, R27, R22.reuse ;  /* 0x000000161b1b7220 */ /* 0x080fe20000400000 */
[----:B------:R-:W-:Y:S01]  /*5150*/  LEA.HI.X R3, R100, UR5, R7, 0x2, P1 ;  /* 0x0000000564037c11 */ /* 0x000fe200088f1407 */
[-C--:B------:R-:W-:Y:S01]  /*5160*/  FMUL R7, R24, R22.reuse ;  /* 0x0000001618077220 */ /* 0x080fe20000400000 */
[C---:B------:R-:W-:Y:S01]  /*5170*/  ISETP.GT.AND P0, PT, R0.reuse, 0x8, P0 ;  /* 0x000000080000780c */ /* 0x040fe20000704270 */
[-C--:B------:R-:W-:Y:S01]  /*5180*/  FMUL R29, R29, R22.reuse ;  /* 0x000000161d1d7220 */ /* 0x080fe20000400000 */
[----:B------:R-:W-:Y:S01]  /*5190*/  ISETP.GT.AND P5, PT, R0, 0x8, P5 ;  /* 0x000000080000780c */ /* 0x000fe20002fa4270 */
[-C--:B------:R-:W-:Y:S01]  /*51a0*/  FMUL R11, R30, R22.reuse ;  /* 0x000000161e0b7220 */ /* 0x080fe20000400000 */
[----:B------:R0:W-:Y:S01]  /*51b0*/  @P2 STG.E desc[UR52][R2.64], R7 ;  /* 0x0000000702002986 */ /* 0x0001e2000c101934 */
[C---:B------:R-:W-:Y:S01]  /*51c0*/  ISETP.GT.AND P2, PT, R18.reuse, 0x8, PT ;  /* 0x000000081200780c */ /* 0x040fe20003f44270 */
[-C--:B------:R-:W-:Y:S01]  /*51d0*/  FMUL R31, R31, R22.reuse ;  /* 0x000000161f1f7220 */ /* 0x080fe20000400000 */
[----:B------:R-:W-:Y:S01]  /*51e0*/  SHF.L.U64.HI R5, R93, 0x2, R92 ;  /* 0x000000025d057819 */ /* 0x000fe2000001025c */
[----:B------:R-:W-:Y:S01]  /*51f0*/  FMUL R33, R33, R22 ;  /* 0x0000001621217220 */ /* 0x000fe20000400000 */
[----:B------:R-:W-:Y:S01]  /*5200*/  LEA R4, P6, R93, R2, 0x2 ;  /* 0x000000025d047211 */ /* 0x000fe200078c10ff */
[----:B------:R-:W-:Y:S01]  /*5210*/  @P3 STG.E desc[UR52][R2.64+0x4], R25 ;  /* 0x0000041902003986 */ /* 0x000fe2000c101934 */
[----:B------:R-:W-:Y:S01]  /*5220*/  ISETP.GT.AND P1, PT, R18, 0x9, PT ;  /* 0x000000091200780c */ /* 0x000fe20003f24270 */
[-C--:B------:R-:W-:Y:S01]  /*5230*/  FMUL R35, R35, R22.reuse ;  /* 0x0000001623237220 */ /* 0x080fe20000400000 */
[C---:B------:R-:W-:Y:S01]  /*5240*/  ISETP.GT.AND P4, PT, R0.reuse, RZ, P2 ;  /* 0x000000ff0000720c */ /* 0x040fe20001784270 */
[----:B------:R-:W-:Y:S01]  /*5250*/  IMAD.X R5, R5, 0x1, R3, P6 ;  /* 0x0000000105057824 */ /* 0x000fe200030e0603 */
[----:B------:R-:W-:Y:S01]  /*5260*/  ISETP.GT.AND P3, PT, R0, RZ, P1 ;  /* 0x000000ff0000720c */ /* 0x000fe20000f64270 */
[-C--:B0-----:R-:W-:Y:S01]  /*5270*/  FMUL R7, R28, R22.reuse ;  /* 0x000000161c077220 */ /* 0x081fe20000400000 */
[C---:B------:R-:W-:Y:S01]  /*5280*/  ISETP.GT.AND P2, PT, R0.reuse, 0x8, P2 ;  /* 0x000000080000780c */ /* 0x040fe20001744270 */
[-C--:B------:R-:W-:Y:S01]  /*5290*/  FMUL R37, R37, R22.reuse ;  /* 0x0000001625257220 */ /* 0x080fe20000400000 */
[----:B------:R-:W-:Y:S01]  /*52a0*/  ISETP.GT.AND P1, PT, R0, 0x8, P1 ;  /* 0x000000080000780c */ /* 0x000fe20000f24270 */
[----:B------:R0:W-:Y:S01]  /*52b0*/  @P0 STG.E desc[UR52][R4.64], R9 ;  /* 0x0000000904000986 */ /* 0x0001e2000c101934 */
[C---:B------:R-:W-:Y:S01]  /*52c0*/  ISETP.GT.AND P0, PT, R18.reuse, 0x10, PT ;  /* 0x000000101200780c */ /* 0x040fe20003f04270 */
[-C--:B------:R-:W-:Y:S01]  /*52d0*/  FMUL R39, R39, R22.reuse ;  /* 0x0000001627277220 */ /* 0x080fe20000400000 */
[-C--:B------:R-:W-:Y:S01]  /*52e0*/  FMUL R41, R41, R22.reuse ;  /* 0x0000001629297220 */ /* 0x080fe20000400000 */
[----:B------:R-:W-:Y:S01]  /*52f0*/  @P5 STG.E desc[UR52][R4.64+0x4], R27 ;  /* 0x0000041b04005986 */ /* 0x000fe2000c101934 */
[----:B------:R-:W-:Y:S01]  /*5300*/  ISETP.GT.AND P5, PT, R18, 0x11, PT ;  /* 0x000000111200780c */ /* 0x000fe20003fa4270 */
[-C--:B------:R-:W-:Y:S01]  /*5310*/  FMUL R43, R43, R22.reuse ;  /* 0x000000162b2b7220 */ /* 0x080fe20000400000 */
[-C--:B------:R-:W-:Y:S01]  /*5320*/  FMUL R45, R45, R22.reuse ;  /* 0x000000162d2d7220 */ /* 0x080fe20000400000 */
[----:B------:R1:W-:Y:S01]  /*5330*/  @P4 STG.E desc[UR52][R2.64+0x20], R7 ;  /* 0x0000200702004986 */ /* 0x0003e2000c101934 */
[C---:B------:R-:W-:Y:S01]  /*5340*/  ISETP.GT.AND P4, PT, R0.reuse, RZ, P0 ;  /* 0x000000ff0000720c */ /* 0x040fe20000784270 */
[-C--:B------:R-:W-:Y:S01]  /*5350*/  FMUL R47, R47, R22.reuse ;  /* 0x000000162f2f7220 */ /* 0x080fe20000400000 */
[-C--:B------:R-:W-:Y:S01]  /*5360*/  FMUL R49, R49, R22.reuse ;  /* 0x0000001631317220 */ /* 0x080fe20000400000 */
[----:B------:R-:W-:Y:S01]  /*5370*/  @P3 STG.E desc[UR52][R2.64+0x24], R29 ;  /* 0x0000241d02003986 */ /* 0x000fe2000c101934 */
[----:B------:R-:W-:Y:S01]  /*5380*/  ISETP.GT.AND P3, PT, R0, RZ, P5 ;  /* 0x000000ff0000720c */ /* 0x000fe20002f64270 */
[-C--:B0-----:R-:W-:Y:S01]  /*5390*/  FMUL R9, R32, R22.reuse ;  /* 0x0000001620097220 */ /* 0x081fe20000400000 */
[-C--:B------:R-:W-:Y:S01]  /*53a0*/  FMUL R51, R51, R22.reuse ;  /* 0x0000001633337220 */ /* 0x080fe20000400000 */
[----:B------:R0:W-:Y:S01]  /*53b0*/  @P2 STG.E desc[UR52][R4.64+0x20], R11 ;  /* 0x0000200b04002986 */ /* 0x0001e2000c101934 */
[----:B------:R-:W-:Y:S01]  /*53c0*/  ISETP.GT.AND P2, PT, R0, 0x8, P5 ;  /* 0x000000080000780c */ /* 0x000fe20002f44270 */
[-C--:B------:R-:W-:Y:S01]  /*53d0*/  FMUL R53, R53, R22.reuse ;  /* 0x0000001635357220 */ /* 0x080fe20000400000 */
[----:B------:R-:W-:Y:S01]  /*53e0*/  ISETP.GT.AND P5, PT, R18, 0x18, PT ;  /* 0x000000181200780c */ /* 0x000fe20003fa4270 */
[----:B------:R-:W-:Y:S01]  /*53f0*/  @P1 STG.E desc[UR52][R4.64+0x24], R31 ;  /* 0x0000241f04001986 */ /* 0x000fe2000c101934 */
[----:B------:R-:W-:Y:S01]  /*5400*/  ISETP.GT.AND P1, PT, R0, 0x8, P0 ;  /* 0x000000080000780c */ /* 0x000fe20000724270 */
[-C--:B-1----:R-:W-:Y:S01]  /*5410*/  FMUL R7, R34, R22.reuse ;  /* 0x0000001622077220 */ /* 0x082fe20000400000 */
[----:B------:R-:W-:Y:S01]  /*5420*/  ISETP.GT.AND P0, PT, R18, 0x19, PT ;  /* 0x000000191200780c */ /* 0x000fe20003f04270 */
[----:B------:R1:W-:Y:S01]  /*5430*/  @P4 STG.E desc[UR52][R2.64+0x40], R9 ;  /* 0x0000400902004986 */ /* 0x0003e2000c101934 */
[C---:B------:R-:W-:Y:S01]  /*5440*/  ISETP.GT.AND P4, PT, R0.reuse, RZ, P5 ;  /* 0x000000ff0000720c */ /* 0x040fe20002f84270 */
[-C--:B------:R-:W-:Y:S01]  /*5450*/  FMUL R55, R55, R22.reuse ;  /* 0x0000001637377220 */ /* 0x080fe20000400000 */
[-C--:B------:R-:W-:Y:S01]  /*5460*/  FMUL R57, R57, R22.reuse ;  /* 0x0000001639397220 */ /* 0x080fe20000400000 */
[----:B------:R-:W-:Y:S01]  /*5470*/  @P3 STG.E desc[UR52][R2.64+0x44], R33 ;  /* 0x0000442102003986 */ /* 0x000fe2000c101934 */
[----:B------:R-:W-:Y:S01]  /*5480*/  ISETP.GT.AND P3, PT, R0, RZ, P0 ;  /* 0x000000ff0000720c */ /* 0x000fe20000764270 */
[-C--:B0-----:R-:W-:Y:S01]  /*5490*/  FMUL R11, R38, R22.reuse ;  /* 0x00000016260b7220 */ /* 0x081fe20000400000 */
[----:B------:R-:W-:Y:S01]  /*54a0*/  ISETP.GT.AND P0, PT, R0, 0x8, P0 ;  /* 0x000000080000780c */ /* 0x000fe20000704270 */
[-C--:B------:R-:W-:Y:S01]  /*54b0*/  FMUL R59, R59, R22.reuse ;  /* 0x000000163b3b7220 */ /* 0x080fe20000400000 */
[-C--:B------:R-:W-:Y:S01]  /*54c0*/  FMUL R61, R61, R22.reuse ;  /* 0x000000163d3d7220 */ /* 0x080fe20000400000 */
[----:B------:R0:W-:Y:S01]  /*54d0*/  @P1 STG.E desc[UR52][R4.64+0x40], R7 ;  /* 0x0000400704001986 */ /* 0x0001e2000c101934 */
[----:B------:R-:W-:Y:S01]  /*54e0*/  ISETP.GT.AND P1, PT, R18, 0x20, PT ;  /* 0x000000201200780c */ /* 0x000fe20003f24270 */
[-C--:B-1----:R-:W-:Y:S01]  /*54f0*/  FMUL R9, R36, R22.reuse ;  /* 0x0000001624097220 */ /* 0x082fe20000400000 */
[-C--:B------:R-:W-:Y:S01]  /*5500*/  FMUL R63, R63, R22.reuse ;  /* 0x000000163f3f7220 */ /* 0x080fe20000400000 */
[----:B------:R-:W-:Y:S01]  /*5510*/  @P2 STG.E desc[UR52][R4.64+0x44], R35 ;  /* 0x0000442304002986 */ /* 0x000fe2000c101934 */
[----:B------:R-:W-:Y:S01]  /*5520*/  ISETP.GT.AND P2, PT, R0, 0x8, P5 ;  /* 0x000000080000780c */ /* 0x000fe20002f44270 */
[-C--:B------:R-:W-:Y:S01]  /*5530*/  FMUL R65, R65, R22.reuse ;  /* 0x0000001641417220 */ /* 0x080fe20000400000 */
[----:B------:R-:W-:Y:S01]  /*5540*/  ISETP.GT.AND P5, PT, R18, 0x21, PT ;  /* 0x000000211200780c */ /* 0x000fe20003fa4270 */
[----:B------:R1:W-:Y:S01]  /*5550*/  @P4 STG.E desc[UR52][R2.64+0x60], R9 ;  /* 0x0000600902004986 */ /* 0x0003e2000c101934 */
[C---:B------:R-:W-:Y:S01]  /*5560*/  ISETP.GT.AND P4, PT, R0.reuse, RZ, P1 ;  /* 0x000000ff0000720c */ /* 0x040fe20000f84270 */
[-C--:B------:R-:W-:Y:S01]  /*5570*/  FMUL R67, R67, R22.reuse ;  /* 0x0000001643437220 */ /* 0x080fe20000400000 */
[C---:B------:R-:W-:Y:S01]  /*5580*/  ISETP.GT.AND P1, PT, R0.reuse, 0x8, P1 ;  /* 0x000000080000780c */ /* 0x040fe20000f24270 */
[----:B------:R-:W-:Y:S01]  /*5590*/  @P3 STG.E desc[UR52][R2.64+0x64], R37 ;  /* 0x0000642502003986 */ /* 0x000fe2000c101934 */
[----:B------:R-:W-:Y:S01]  /*55a0*/  ISETP.GT.AND P3, PT, R0, RZ, P5 ;  /* 0x000000ff0000720c */ /* 0x000fe20002f64270 */
[-C--:B0-----:R-:W-:Y:S01]  /*55b0*/  FMUL R7, R40, R22.reuse ;  /* 0x0000001628077220 */ /* 0x081fe20000400000 */
[-C--:B------:R-:W-:Y:S01]  /*55c0*/  FMUL R69, R69, R22.reuse ;  /* 0x0000001645457220 */ /* 0x080fe20000400000 */
[-C--:B------:R-:W-:Y:S01]  /*55d0*/  FMUL R71, R71, R22.reuse ;  /* 0x0000001647477220 */ /* 0x080fe20000400000 */
[-C--:B------:R-:W-:Y:S01]  /*55e0*/  FMUL R73, R73, R22.reuse ;  /* 0x0000001649497220 */ /* 0x080fe20000400000 */
[----:B------:R0:W-:Y:S01]  /*55f0*/  @P2 STG.E desc[UR52][R4.64+0x60], R11 ;  /* 0x0000600b04002986 */ /* 0x0001e2000c101934 */
[----:B------:R-:W-:Y:S01]  /*5600*/  ISETP.GT.AND P2, PT, R0, 0x8, P5 ;  /* 0x000000080000780c */ /* 0x000fe20002f44270 */
[-C--:B-1----:R-:W-:Y:S01]  /*5610*/  FMUL R9, R42, R22.reuse ;  /* 0x000000162a097220 */ /* 0x082fe20000400000 */
[C---:B------:R-:W-:Y:S01]  /*5620*/  ISETP.GT.AND P5, PT, R18.reuse, 0x28, PT ;  /* 0x000000281200780c */ /* 0x040fe20003fa4270 */
        /* <DEDUP_REMOVED lines=12> */
[----:B------:R0:W-:Y:S01]  /*56f0*/  @P1 STG.E desc[UR52][R4.64+0x80], R9 ;  /* 0x0000800904001986 */ /* 0x0001e2000c101934 */
[----:B------:R-:W-:Y:S01]  /*5700*/  ISETP.GT.AND P1, PT, R18, 0x30, PT ;  /* 0x000000301200780c */ /* 0x000fe20003f24270 */
[-C--:B------:R-:W-:Y:S01]  /*5710*/  FMUL R83, R83, R22.reuse ;  /* 0x0000001653537220 */ /* 0x080fe20000400000 */
[-C--:B------:R-:W-:Y:S01]  /*5720*/  FMUL R85, R85, R22.reuse ;  /* 0x0000001655557220 */ /* 0x080fe20000400000 */
[----:B------:R-:W-:Y:S01]  /*5730*/  @P2 STG.E desc[UR52][R4.64+0x84], R43 ;  /* 0x0000842b04002986 */ /* 0x000fe2000c101934 */
[-C--:B-1----:R-:W-:Y:S01]  /*5740*/  FMUL R7, R44, R22.reuse ;  /* 0x000000162c077220 */ /* 0x082fe20000400000 */
[----:B------:R-:W-:Y:S01]  /*5750*/  ISETP.GT.AND P2, PT, R0, 0x8, P5 ;  /* 0x000000080000780c */ /* 0x000fe20002f44270 */
[----:B------:R-:W-:Y:S01]  /*5760*/  FMUL R87, R87, R22 ;  /* 0x0000001657577220 */ /* 0x000fe20000400000 */
[----:B------:R-:W-:-:S02]  /*5770*/  ISETP.GT.AND P5, PT, R18, 0x31, PT ;  /* 0x000000311200780c */ /* 0x000fc40003fa4270 */
[----:B------:R1:W-:Y:S01]  /*5780*/  @P4 STG.E desc[UR52][R2.64+0xa0], R7 ;  /* 0x0000a00702004986 */ /* 0x0003e2000c101934 */
[----:B------:R-:W-:Y:S01]  /*5790*/  ISETP.GT.AND P4, PT, R0, RZ, P1 ;  /* 0x000000ff0000720c */ /* 0x000fe20000f84270 */
[----:B0-----:R-:W-:Y:S01]  /*57a0*/  FMUL R9, R48, R22 ;  /* 0x0000001630097220 */ /* 0x001fe20000400000 */
[C---:B------:R-:W-:Y:S01]  /*57b0*/  ISETP.GT.AND P1, PT, R0.reuse, 0x8, P1 ;  /* 0x000000080000780c */ /* 0x040fe20000f24270 */
[----:B------:R-:W-:Y:S01]  /*57c0*/  @P3 STG.E desc[UR52][R2.64+0xa4], R45 ;  /* 0x0000a42d02003986 */ /* 0x000fe2000c101934 */
[----:B------:R-:W-:-:S04]  /*57d0*/  ISETP.GT.AND P3, PT, R0, RZ, P5 ;  /* 0x000000ff0000720c */ /* 0x000fc80002f64270 */
[----:B------:R0:W-:Y:S01]  /*57e0*/  @P2 STG.E desc[UR52][R4.64+0xa0], R11 ;  /* 0x0000a00b04002986 */ /* 0x0001e2000c101934 */
[----:B------:R-:W-:Y:S02]  /*57f0*/  ISETP.GT.AND P2, PT, R0, 0x8, P5 ;  /* 0x000000080000780c */ /* 0x000fe40002f44270 */
[C---:B------:R-:W-:Y:S01]  /*5800*/  ISETP.GT.AND P5, PT, R18.reuse, 0x38, PT ;  /* 0x000000381200780c */ /* 0x040fe20003fa4270 */
[----:B------:R-:W-:Y:S01]  /*5810*/  @P0 STG.E desc[UR52][R4.64+0xa4], R47 ;  /* 0x0000a42f04000986 */ /* 0x000fe2000c101934 */
[----:B------:R-:W-:Y:S01]  /*5820*/  ISETP.GT.AND P0, PT, R18, 0x39, PT ;  /* 0x000000391200780c */ /* 0x000fe20003f04270 */
[----:B-1----:R-:W-:Y:S02]  /*5830*/  FMUL R7, R50, R22 ;  /* 0x0000001632077220 */ /* 0x002fe40000400000 */
[----:B------:R1:W-:Y:S01]  /*5840*/  @P4 STG.E desc[UR52][R2.64+0xc0], R9 ;  /* 0x0000c00902004986 */ /* 0x0003e2000c101934 */
[----:B------:R-:W-:-:S03]  /*5850*/  ISETP.GT.AND P4, PT, R0, RZ, P5 ;  /* 0x000000ff0000720c */ /* 0x000fc60002f84270 */
[----:B------:R-:W-:Y:S01]  /*5860*/  @P3 STG.E desc[UR52][R2.64+0xc4], R49 ;  /* 0x0000c43102003986 */ /* 0x000fe2000c101934 */
[----:B------:R-:W-:Y:S01]  /*5870*/  ISETP.GT.AND P3, PT, R0, RZ, P0 ;  /* 0x000000ff0000720c */ /* 0x000fe20000764270 */
[----:B0-----:R-:W-:Y:S01]  /*5880*/  FMUL R11, R54, R22 ;  /* 0x00000016360b7220 */ /* 0x001fe20000400000 */
[----:B------:R-:W-:Y:S01]  /*5890*/  ISETP.GT.AND P0, PT, R0, 0x8, P0 ;  /* 0x000000080000780c */ /* 0x000fe20000704270 */
[----:B------:R0:W-:Y:S01]  /*58a0*/  @P1 STG.E desc[UR52][R4.64+0xc0], R7 ;  /* 0x0000c00704001986 */ /* 0x0001e2000c101934 */
[----:B------:R-:W-:-:S03]  /*58b0*/  ISETP.GT.AND P1, PT, R18, 0x40, PT ;  /* 0x000000401200780c */ /* 0x000fc60003f24270 */
[----:B------:R-:W-:Y:S01]  /*58c0*/  @P2 STG.E desc[UR52][R4.64+0xc4], R51 ;  /* 0x0000c43304002986 */ /* 0x000fe2000c101934 */
[-C--:B-1----:R-:W-:Y:S01]  /*58d0*/  FMUL R9, R52, R22.reuse ;  /* 0x0000001634097220 */ /* 0x082fe20000400000 */
[----:B------:R-:W-:Y:S02]  /*58e0*/  ISETP.GT.AND P2, PT, R0, 0x8, P5 ;  /* 0x000000080000780c */ /* 0x000fe40002f44270 */
[----:B------:R-:W-:Y:S02]  /*58f0*/  ISETP.GT.AND P5, PT, R18, 0x41, PT ;  /* 0x000000411200780c */ /* 0x000fe40003fa4270 */
        /* <DEDUP_REMOVED lines=35> */
[-C--:B-1----:R-:W-:Y:S02]  /*5b30*/  FMUL R7, R66, R22.reuse ;  /* 0x0000001642077220 */ /* 0x082fe40000400000 */
[----:B------:R1:W-:Y:S01]  /*5b40*/  @P4 STG.E desc[UR52][R2.64+0x140], R9 ;  /* 0x0001400902004986 */ /* 0x0003e2000c101934 */
[C---:B------:R-:W-:Y:S02]  /*5b50*/  ISETP.GT.AND P4, PT, R0.reuse, RZ, P5 ;  /* 0x000000ff0000720c */ /* 0x040fe40002f84270 */
[C---:B------:R-:W-:Y:S01]  /*5b60*/  ISETP.GT.AND P5, PT, R0.reuse, 0x8, P5 ;  /* 0x000000080000780c */ /* 0x040fe20002fa4270 */
[----:B------:R-:W-:Y:S01]  /*5b70*/  @P3 STG.E desc[UR52][R2.64+0x144], R65 ;  /* 0x0001444102003986 */ /* 0x000fe2000c101934 */
[----:B------:R-:W-:Y:S01]  /*5b80*/  ISETP.GT.AND P3, PT, R0, RZ, P0 ;  /* 0x000000ff0000720c */ /* 0x000fe20000764270 */
[-C--:B0-----:R-:W-:Y:S01]  /*5b90*/  FMUL R11, R70, R22.reuse ;  /* 0x00000016460b7220 */ /* 0x081fe20000400000 */
[----:B------:R-:W-:Y:S01]  /*5ba0*/  ISETP.GT.AND P0, PT, R0, 0x8, P0 ;  /* 0x000000080000780c */ /* 0x000fe20000704270 */
[----:B------:R0:W-:Y:S01]  /*5bb0*/  @P1 STG.E desc[UR52][R4.64+0x140], R7 ;  /* 0x0001400704001986 */ /* 0x0001e2000c101934 */
[----:B------:R-:W-:Y:S01]  /*5bc0*/  ISETP.GT.AND P1, PT, R18, 0x60, PT ;  /* 0x000000601200780c */ /* 0x000fe20003f24270 */
[----:B-1----:R-:W-:-:S02]  /*5bd0*/  FMUL R9, R68, R22 ;  /* 0x0000001644097220 */ /* 0x002fc40000400000 */
[----:B------:R-:W-:Y:S01]  /*5be0*/  @P2 STG.E desc[UR52][R4.64+0x144], R67 ;  /* 0x0001444304002986 */ /* 0x000fe2000c101934 */
[----:B------:R-:W-:-:S03]  /*5bf0*/  ISETP.GT.AND P2, PT, R0, RZ, P1 ;  /* 0x000000ff0000720c */ /* 0x000fc60000f44270 */
[----:B------:R1:W-:Y:S01]  /*5c00*/  @P4 STG.E desc[UR52][R2.64+0x160], R9 ;  /* 0x0001600902004986 */ /* 0x0003e2000c101934 */
[----:B------:R-:W-:Y:S01]  /*5c10*/  ISETP.GT.AND P4, PT, R18, 0x61, PT ;  /* 0x000000611200780c */ /* 0x000fe20003f84270 */
[----:B0-----:R-:W-:Y:S02]  /*5c20*/  FMUL R7, R72, R22 ;  /* 0x0000001648077220 */ /* 0x001fe40000400000 */
[----:B------:R-:W-:Y:S01]  /*5c30*/  @P3 STG.E desc[UR52][R2.64+0x164], R69 ;  /* 0x0001644502003986 */ /* 0x000fe2000c101934 */
[----:B------:R-:W-:-:S03]  /*5c40*/  ISETP.GT.AND P3, PT, R0, RZ, P4 ;  /* 0x000000ff0000720c */ /* 0x000fc60002764270 */
[----:B------:R0:W-:Y:S01]  /*5c50*/  @P5 STG.E desc[UR52][R4.64+0x160], R11 ;  /* 0x0001600b04005986 */ /* 0x0001e2000c101934 */
[----:B------:R-:W-:-:S03]  /*5c60*/  ISETP.GT.AND P5, PT, R0, 0x8, P4 ;  /* 0x000000080000780c */ /* 0x000fc600027a4270 */
[----:B------:R-:W-:Y:S01]  /*5c70*/  @P0 STG.E desc[UR52][R4.64+0x164], R71 ;  /* 0x0001644704000986 */ /* 0x000fe2000c101934 */
[----:B------:R-:W-:Y:S01]  /*5c80*/  ISETP.GT.AND P0, PT, R0, 0x8, P1 ;  /* 0x000000080000780c */ /* 0x000fe20000f04270 */
[-C--:B-1----:R-:W-:Y:S01]  /*5c90*/  FMUL R9, R74, R22.reuse ;  /* 0x000000164a097220 */ /* 0x082fe20000400000 */
[C---:B------:R-:W-:Y:S01]  /*5ca0*/  ISETP.GT.AND P1, PT, R18.reuse, 0x68, PT ;  /* 0x000000681200780c */ /* 0x040fe20003f24270 */
[----:B------:R1:W-:Y:S01]  /*5cb0*/  @P2 STG.E desc[UR52][R2.64+0x180], R7 ;  /* 0x0001800702002986 */ /* 0x0003e2000c101934 */
[----:B------:R-:W-:Y:S02]  /*5cc0*/  ISETP.GT.AND P2, PT, R18, 0x69, PT ;  /* 0x000000691200780c */ /* 0x000fe40003f44270 */
[C---:B------:R-:W-:Y:S01]  /*5cd0*/  ISETP.GT.AND P4, PT, R0.reuse, RZ, P1 ;  /* 0x000000ff0000720c */ /* 0x040fe20000f84270 */
[----:B------:R-:W-:Y:S01]  /*5ce0*/  @P3 STG.E desc[UR52][R2.64+0x184], R73 ;  /* 0x0001844902003986 */ /* 0x000fe2000c101934 */
[----:B------:R-:W-:Y:S01]  /*5cf0*/  ISETP.GT.AND P3, PT, R0, RZ, P2 ;  /* 0x000000ff0000720c */ /* 0x000fe20001764270 */
[----:B0-----:R-:W-:Y:S01]  /*5d00*/  FMUL R11, R80, R22 ;  /* 0x00000016500b7220 */ /* 0x001fe20000400000 */
[----:B------:R-:W-:-:S02]  /*5d10*/  ISETP.GT.AND P1, PT, R0, 0x8, P1 ;  /* 0x000000080000780c */ /* 0x000fc40000f24270 */
[----:B------:R-:W-:Y:S01]  /*5d20*/  ISETP.GT.AND P2, PT, R0, 0x8, P2 ;  /* 0x000000080000780c */ /* 0x000fe20001744270 */
[----:B------:R0:W-:Y:S01]  /*5d30*/  @P0 STG.E desc[UR52][R4.64+0x180], R9 ;  /* 0x0001800904000986 */ /* 0x0001e2000c101934 */
[----:B------:R-:W-:Y:S01]  /*5d40*/  ISETP.GT.AND P0, PT, R18, 0x70, PT ;  /* 0x000000701200780c */ /* 0x000fe20003f04270 */
[----:B-1----:R-:W-:Y:S02]  /*5d50*/  FMUL R7, R76, R22 ;  /* 0x000000164c077220 */ /* 0x002fe40000400000 */
[----:B------:R-:W-:Y:S01]  /*5d60*/  @P5 STG.E desc[UR52][R4.64+0x184], R75 ;  /* 0x0001844b04005986 */ /* 0x000fe2000c101934 */
[----:B------:R-:W-:Y:S02]  /*5d70*/  ISETP.GT.AND P6, PT, R0, RZ, P0 ;  /* 0x000000ff0000720c */ /* 0x000fe400007c4270 */
[C---:B------:R-:W-:Y:S01]  /*5d80*/  ISETP.GT.AND P5, PT, R18.reuse, 0x78, PT ;  /* 0x000000781200780c */ /* 0x040fe20003fa4270 */
[----:B------:R1:W-:Y:S01]  /*5d90*/  @P4 STG.E desc[UR52][R2.64+0x1a0], R7 ;  /* 0x0001a00702004986 */ /* 0x0003e2000c101934 */
[----:B------:R-:W-:-:S02]  /*5da0*/  ISETP.GT.AND P4, PT, R18, 0x79, PT ;  /* 0x000000791200780c */ /* 0x000fc40003f84270 */
[----:B------:R-:W-:Y:S01]  /*5db0*/  ISETP.GT.AND P0, PT, R0, 0x8, P0 ;  /* 0x000000080000780c */ /* 0x000fe20000704270 */
[----:B0-----:R-:W-:Y:S01]  /*5dc0*/  FMUL R9, R78, R22 ;  /* 0x000000164e097220 */ /* 0x001fe20000400000 */
[----:B------:R-:W-:Y:S01]  /*5dd0*/  @P3 STG.E desc[UR52][R2.64+0x1a4], R77 ;  /* 0x0001a44d02003986 */ /* 0x000fe2000c101934 */
[----:B------:R-:W-:-:S03]  /*5de0*/  ISETP.GT.AND P3, PT, R18, 0x71, PT ;  /* 0x000000711200780c */ /* 0x000fc60003f64270 */
[----:B------:R0:W-:Y:S01]  /*5df0*/  @P1 STG.E desc[UR52][R4.64+0x1a0], R9 ;  /* 0x0001a00904001986 */ /* 0x0001e2000c101934 */
[C---:B------:R-:W-:Y:S02]  /*5e00*/  ISETP.GT.AND P1, PT, R0.reuse, RZ, P3 ;  /* 0x000000ff0000720c */ /* 0x040fe40001f24270 */
[C---:B------:R-:W-:Y:S01]  /*5e10*/  ISETP.GT.AND P3, PT, R0.reuse, 0x8, P3 ;  /* 0x000000080000780c */ /* 0x040fe20001f64270 */
[----:B------:R-:W-:Y:S01]  /*5e20*/  @P2 STG.E desc[UR52][R4.64+0x1a4], R79 ;  /* 0x0001a44f04002986 */ /* 0x000fe2000c101934 */
[----:B------:R-:W-:Y:S01]  /*5e30*/  ISETP.GT.AND P2, PT, R0, RZ, P5 ;  /* 0x000000ff0000720c */ /* 0x000fe20002f44270 */
[-C--:B-1----:R-:W-:Y:S01]  /*5e40*/  FMUL R7, R82, R22.reuse ;  /* 0x0000001652077220 */ /* 0x082fe20000400000 */
[C---:B------:R-:W-:Y:S01]  /*5e50*/  ISETP.GT.AND P5, PT, R0.reuse, 0x8, P5 ;  /* 0x000000080000780c */ /* 0x040fe20002fa4270 */
[----:B------:R1:W-:Y:S01]  /*5e60*/  @P6 STG.E desc[UR52][R2.64+0x1c0], R11 ;  /* 0x0001c00b02006986 */ /* 0x0003e2000c101934 */
[C---:B------:R-:W-:Y:S02]  /*5e70*/  ISETP.GT.AND P6, PT, R0.reuse, RZ, P4 ;  /* 0x000000ff0000720c */ /* 0x040fe400027c4270 */
[----:B------:R-:W-:Y:S01]  /*5e80*/  ISETP.GT.AND P4, PT, R0, 0x8, P4 ;  /* 0x000000080000780c */ /* 0x000fe20002784270 */
[----:B0-----:R-:W-:-:S02]  /*5e90*/  FMUL R9, R84, R22 ;  /* 0x0000001654097220 */ /* 0x001fc40000400000 */
[----:B------:R-:W-:Y:S04]  /*5ea0*/  @P1 STG.E desc[UR52][R2.64+0x1c4], R81 ;  /* 0x0001c45102001986 */ /* 0x000fe8000c101934 */
[----:B------:R-:W-:Y:S01]  /*5eb0*/  @P0 STG.E desc[UR52][R4.64+0x1c0], R7 ;  /* 0x0001c00704000986 */ /* 0x000fe2000c101934 */
[----:B-1----:R-:W-:-:S03]  /*5ec0*/  FMUL R11, R86, R22 ;  /* 0x00000016560b7220 */ /* 0x002fc60000400000 */
[----:B------:R-:W-:Y:S04]  /*5ed0*/  @P3 STG.E desc[UR52][R4.64+0x1c4], R83 ;  /* 0x0001c45304003986 */ /* 0x000fe8000c101934 */
[----:B------:R-:W-:Y:S04]  /*5ee0*/  @P2 STG.E desc[UR52][R2.64+0x1e0], R9 ;  /* 0x0001e00902002986 */ /* 0x000fe8000c101934 */
[----:B------:R0:W-:Y:S02]  /*5ef0*/  @P6 STG.E desc[UR52][R2.64+0x1e4], R85 ;  /* 0x0001e45502006986 */ /* 0x0001e4000c101934 */
[----:B0-----:R-:W-:-:S02]  /*5f00*/  @P5 IMAD.MOV.U32 R2, RZ, RZ, R4 ;  /* 0x000000ffff025224 */ /* 0x001fc400078e0004 */
[----:B------:R-:W-:-:S05]  /*5f10*/  @P5 IMAD.MOV.U32 R3, RZ, RZ, R5 ;  /* 0x000000ffff035224 */ /* 0x000fca00078e0005 */
[----:B------:R0:W-:Y:S04]  /*5f20*/  @P5 STG.E desc[UR52][R2.64+0x1e0], R11 ;  /* 0x0001e00b02005986 */ /* 0x0001e8000c101934 */
[----:B------:R0:W-:Y:S02]  /*5f30*/  @P4 STG.E desc[UR52][R4.64+0x1e4], R87 ;  /* 0x0001e45704004986 */ /* 0x0001e4000c101934 */
.L_x_157:
[----:B------:R-:W-:Y:S05]  /*5f40*/  BSYNC B0 ;  /* 0x0000000000007941 */ /* 0x000fea0003800000 */
.L_x_31:
[----:B0-----:R-:W-:Y:S01]  /*5f50*/  IMAD.U32 R2, RZ, RZ, UR54 ;  /* 0x00000036ff027e24 */ /* 0x001fe2000f8e00ff */
[----:B------:R-:W-:Y:S01]  /*5f60*/  ULDC.64 UR4, c[0x0][0x650] ;  /* 0x0001940000047ab9 */ /* 0x000fe20000000a00 */
[----:B------:R-:W-:Y:S01]  /*5f70*/  IMAD.U32 R3, RZ, RZ, UR55 ;  /* 0x00000037ff037e24 */ /* 0x000fe2000f8e00ff */
[----:B------:R0:W-:Y:S01]  /*5f80*/  SYNCS.ARRIVE.TRANS64.A1T0 RZ, [R96+UR50], RZ ;  /* 0x000000ff60ff79a7 */ /* 0x0001e20008100032 */
[----:B------:R-:W-:Y:S01]  /*5f90*/  PRMT R0, RZ, 0x7610, R0 ;  /* 0x00007610ff007816 */ /* 0x000fe20000000000 */
[----:B------:R-:W-:Y:S01]  /*5fa0*/  IMAD.MOV.U32 R18, RZ, RZ, -0x1 ;  /* 0xffffffffff127424 */ /* 0x000fe200078e00ff */
[----:B------:R-:W-:Y:S01]  /*5fb0*/  LEA R16, P0, R2, R16, 0x1 ;  /* 0x0000001002107211 */ /* 0x000fe200078008ff */
[----:B------:R-:W-:Y:S02]  /*5fc0*/  IMAD.MOV.U32 R2, RZ, RZ, -0x1 ;  /* 0xffffffffff027424 */ /* 0x000fe400078e00ff */
[----:B------:R-:W-:Y:S01]  /*5fd0*/  IMAD.MOV.U32 R19, RZ, RZ, -0x1 ;  /* 0xffffffffff137424 */ /* 0x000fe200078e00ff */
[----:B------:R-:W-:-:S02]  /*5fe0*/  IADD3.X R17, R17, UR36, RZ, P0, !PT ;  /* 0x0000002411117c10 */ /* 0x000fc400087fe4ff */
[----:B------:R-:W-:-:S04]  /*5ff0*/  ISETP.GE.U32.AND P0, PT, R16, UR4, PT ;  /* 0x0000000410007c0c */ /* 0x000fc8000bf06070 */
[----:B------:R-:W-:-:S13]  /*6000*/  ISETP.GE.U32.AND.EX P0, PT, R17, UR5, PT, P0 ;  /* 0x0000000511007c0c */ /* 0x000fda000bf06100 */
[----:B0-----:R-:W-:Y:S05]  /*6010*/  @P0 BRA `(.L_x_158) ;  /* 0x0000000400700947 */ /* 0x001fea0003800000 */
[----:B------:R-:W0:Y:S01]  /*6020*/  S2UR UR7, SR_CTAID.X ;  /* 0x00000000000779c3 */ /* 0x000e220000002500 */
[----:B------:R-:W-:Y:S01]  /*6030*/  ULDC.64 UR4, c[0x0][0x628] ;  /* 0x00018a0000047ab9 */ /* 0x000fe20000000a00 */
[----:B------:R-:W-:Y:S01]  /*6040*/  ULDC UR6, c[0x0][0x150] ;  /* 0x0000540000067ab9 */ /* 0x000fe20000000800 */
[----:B------:R-:W-:Y:S01]  /*6050*/  ISETP.NE.U32.AND P0, PT, RZ, UR4, PT ;  /* 0x00000004ff007c0c */ /* 0x000fe2000bf05070 */
[----:B------:R-:W-:Y:S01]  /*6060*/  ULDC UR15, c[0x0][0x630] ;  /* 0x00018c00000f7ab9 */ /* 0x000fe20000000800 */
[C---:B------:R-:W-:Y:S02]  /*6070*/  R2UR UR17, R16.reuse ;  /* 0x00000000101172ca */ /* 0x040fe400000e0000 */
[----:B------:R-:W-:Y:S01]  /*6080*/  ISETP.NE.AND.EX P0, PT, RZ, UR5, PT, P0 ;  /* 0x00000005ff007c0c */ /* 0x000fe2000bf05300 */
[----:B------:R-:W1:Y:S01]  /*6090*/  S2UR UR16, SR_CTAID.Y ;  /* 0x00000000001079c3 */ /* 0x000e620000002600 */
[----:B------:R-:W-:Y:S02]  /*60a0*/  R2UR UR12, R16 ;  /* 0x00000000100c72ca */ /* 0x000fe400000e0000 */
[----:B------:R-:W-:-:S02]  /*60b0*/  R2UR UR13, R17 ;  /* 0x00000000110d72ca */ /* 0x000fc400000e0000 */
[----:B0-----:R-:W-:-:S05]  /*60c0*/  I2FP.F32.U32 R0, UR7 ;  /* 0x0000000700007c45 */ /* 0x001fca0008201000 */
[----:B------:R-:W-:Y:S01]  /*60d0*/  FMUL R0, R0, UR6 ;  /* 0x0000000600007c20 */ /* 0x000fe20008400000 */
[----:B------:R-:W-:Y:S01]  /*60e0*/  ULDC UR6, c[0x0][0x154] ;  /* 0x0000550000067ab9 */ /* 0x000fe20000000800 */
[----:B-1----:R-:W-:-:S04]  /*60f0*/  I2FP.F32.U32 R2, UR16 ;  /* 0x0000001000027c45 */ /* 0x002fc80008201000 */
[----:B------:R-:W0:Y:S01]  /*6100*/  F2I.U32.TRUNC.NTZ R0, R0 ;  /* 0x0000000000007305 */ /* 0x000e22000020f000 */
[----:B------:R-:W-:Y:S01]  /*6110*/  FMUL R2, R2, UR6 ;  /* 0x0000000602027c20 */ /* 0x000fe20008400000 */
[----:B------:R-:W-:Y:S06]  /*6120*/  @!P0 BRA `(.L_x_159) ;  /* 0x0000000000308947 */ /* 0x000fec0003800000 */
        /* <DEDUP_REMOVED lines=12> */
.L_x_159:
[----:B------:R-:W-:Y:S01]  /*61f0*/  USHF.R.U64 UR6, UR12, UR15, UR13 ;  /* 0x0000000f0c067299 */ /* 0x000fe2000800120d */
[----:B------:R-:W-:Y:S01]  /*6200*/  R2UR UR5, R17 ;  /* 0x00000000110572ca */ /* 0x000fe200000e0000 */
[----:B------:R-:W-:Y:S01]  /*6210*/  USHF.R.U32.HI UR4, URZ, UR15, UR13 ;  /* 0x0000000f3f047299 */ /* 0x000fe2000801160d */
[----:B------:R-:W1:Y:S01]  /*6220*/  F2I.U32.TRUNC.NTZ R2, R2 ;  /* 0x0000000200027305 */ /* 0x000e62000020f000 */
[----:B------:R-:W-:Y:S01]  /*6230*/  UIADD3 UR9, UP0, URZ, -UR6, URZ ;  /* 0x800000063f097290 */ /* 0x000fe2000ff1e03f */
[----:B------:R-:W-:Y:S01]  /*6240*/  ULDC.64 UR10, c[0x0][0x620] ;  /* 0x00018800000a7ab9 */ /* 0x000fe20000000a00 */
[----:B------:R-:W-:Y:S02]  /*6250*/  ULDC UR14, c[0x0][0x608] ;  /* 0x00018200000e7ab9 */ /* 0x000fe40000000800 */
[----:B------:R-:W-:Y:S01]  /*6260*/  UIADD3.X UR4, URZ, ~UR4, URZ, UP0, !UPT ;  /* 0x800000043f047290 */ /* 0x000fe200087fe43f */
[----:B------:R-:W-:Y:S01]  /*6270*/  ULDC UR15, c[0x0][0x658] ;  /* 0x00019600000f7ab9 */ /* 0x000fe20000000800 */
[----:B------:R-:W-:-:S02]  /*6280*/  ULDC UR12, c[0x0][0x144] ;  /* 0x00005100000c7ab9 */ /* 0x000fc40000000800 */
[----:B------:R-:W-:Y:S01]  /*6290*/  UIMAD UR8, UR4, UR10, URZ ;  /* 0x0000000a040872a4 */ /* 0x000fe2000f8e023f */
[----:B------:R-:W-:Y:S02]  /*62a0*/  ULDC UR22, c[0x0][0x148] ;  /* 0x0000520000167ab9 */ /* 0x000fe40000000800 */
[----:B------:R-:W-:Y:S01]  /*62b0*/  UMOV UR4, UR17 ;  /* 0x0000001100047c82 */ /* 0x000fe20008000000 */
[----:B------:R-:W-:Y:S02]  /*62c0*/  UIMAD UR8, UR9, UR11, UR8 ;  /* 0x0000000b090872a4 */ /* 0x000fe4000f8e0208 */
[----:B------:R-:W-:Y:S01]  /*62d0*/  UIMAD.WIDE.U32 UR4, UR9, UR10, UR4 ;  /* 0x0000000a090472a5 */ /* 0x000fe2000f8e0004 */
[----:B0-----:R-:W-:Y:S01]  /*62e0*/  R2UR UR9, R0 ;  /* 0x00000000000972ca */ /* 0x001fe200000e0000 */
[----:B------:R-:W-:Y:S01]  /*62f0*/  ULDC UR20, c[0x0][0x648] ;  /* 0x0001920000147ab9 */ /* 0x000fe20000000800 */
[----:B-1----:R-:W-:Y:S01]  /*6300*/  R2UR UR13, R2 ;  /* 0x00000000020d72ca */ /* 0x002fe200000e0000 */
[----:B------:R-:W-:Y:S01]  /*6310*/  UIADD3 UR8, UR5, UR8, URZ ;  /* 0x0000000805087290 */ /* 0x000fe2000fffe03f */
[----:B------:R-:W-:-:S02]  /*6320*/  ULDC UR21, c[0x0][0x638] ;  /* 0x00018e0000157ab9 */ /* 0x000fc40000000800 */
[----:B------:R-:W-:Y:S02]  /*6330*/  ULDC UR5, c[0x0][0x618] ;  /* 0x0001860000057ab9 */ /* 0x000fe40000000800 */
[----:B------:R-:W-:Y:S02]  /*6340*/  USHF.R.U64 UR10, UR4, UR5, UR8 ;  /* 0x00000005040a7299 */ /* 0x000fe40008001208 */
[----:B------:R-:W-:-:S03]  /*6350*/  USHF.R.U32.HI UR8, URZ, UR5, UR8 ;  /* 0x000000053f087299 */ /* 0x000fc60008011608 */
[----:B------:R-:W-:Y:S01]  /*6360*/  ULDC.64 UR4, c[0x0][0x640] ;  /* 0x0001900000047ab9 */ /* 0x000fe20000000a00 */
[----:B------:R-:W-:Y:S01]  /*6370*/  USHF.R.U64 UR11, UR10, UR14, UR8 ;  /* 0x0000000e0a0b7299 */ /* 0x000fe20008001208 */
[----:B------:R-:W-:Y:S01]  /*6380*/  ISETP.NE.U32.AND P0, PT, RZ, UR4, PT ;  /* 0x00000004ff007c0c */ /* 0x000fe2000bf05070 */
[----:B------:R-:W-:Y:S02]  /*6390*/  USHF.R.U32.HI UR8, URZ, UR14, UR8 ;  /* 0x0000000e3f087299 */ /* 0x000fe40008011608 */
[----:B------:R-:W-:Y:S01]  /*63a0*/  UIADD3 UR9, -UR9, URZ, URZ ;  /* 0x0000003f09097290 */ /* 0x000fe2000fffe13f */
[----:B------:R-:W-:Y:S01]  /*63b0*/  ISETP.NE.AND.EX P0, PT, RZ, UR5, PT, P0 ;  /* 0x00000005ff007c0c */ /* 0x000fe2000bf05300 */
[----:B------:R-:W-:Y:S02]  /*63c0*/  USHF.R.U64 UR17, UR11, UR15, UR8 ;  /* 0x0000000f0b117299 */ /* 0x000fe40008001208 */
[----:B------:R-:W-:Y:S02]  /*63d0*/  UIADD3 UR18, -UR13, URZ, URZ ;  /* 0x0000003f0d127290 */ /* 0x000fe4000fffe13f */
[----:B------:R-:W-:-:S02]  /*63e0*/  USHF.R.U32.HI UR15, URZ, UR15, UR8 ;  /* 0x0000000f3f0f7299 */ /* 0x000fc40008011608 */
[----:B------:R-:W-:Y:S01]  /*63f0*/  UIMAD UR19, UR12, UR9, UR7 ;  /* 0x000000090c1372a4 */ /* 0x000fe2000f8e0207 */
[----:B------:R-:W-:-:S05]  /*6400*/  UMOV UR14, UR17 ;  /* 0x00000011000e7c82 */ /* 0x000fca0008000000 */
[----:B------:R-:W-:Y:S06]  /*6410*/  @!P0 BRA `(.L_x_160) ;  /* 0x0000000000288947 */ /* 0x000fec0003800000 */
        /* <DEDUP_REMOVED lines=10> */
.L_x_160:
        /* <DEDUP_REMOVED lines=9> */
[----:B------:R-:W-:Y:S01]  /*6550*/  UIMAD UR5, UR7, UR21, UR17 ;  /* 0x00000015070572a4 */ /* 0x000fe2000f8e0211 */
[----:B------:R-:W-:Y:S02]  /*6560*/  ULDC UR8, c[0x0][0x600] ;  /* 0x0001800000087ab9 */ /* 0x000fe40000000800 */
[----:B------:R-:W-:Y:S01]  /*6570*/  ULDC UR7, c[0x0][0x610] ;  /* 0x0001840000077ab9 */ /* 0x000fe20000000800 */
[----:B------:R-:W-:Y:S02]  /*6580*/  UIMAD UR5, UR5, UR8, UR10 ;  /* 0x00000008050572a4 */ /* 0x000fe4000f8e020a */
[----:B------:R-:W-:-:S04]  /*6590*/  UIMAD UR4, UR4, UR7, UR19 ;  /* 0x00000007040472a4 */ /* 0x000fc8000f8e0213 */
[----:B------:R-:W-:Y:S02]  /*65a0*/  USEL UR7, UR5, UR4, !UP0 ;  /* 0x0000000405077287 */ /* 0x000fe4000c000000 */
[----:B------:R-:W-:-:S04]  /*65b0*/  USEL UR4, UR4, UR5, !UP0 ;  /* 0x0000000504047287 */ /* 0x000fc8000c000000 */
[----:B------:R-:W-:Y:S02]  /*65c0*/  IMAD.U32 R2, RZ, RZ, UR7 ;  /* 0x00000007ff027e24 */ /* 0x000fe4000f8e00ff */
[----:B------:R-:W-:-:S07]  /*65d0*/  IMAD.U32 R18, RZ, RZ, UR4 ;  /* 0x00000004ff127e24 */ /* 0x000fce000f8e00ff */
.L_x_158:
[----:B------:R-:W-:Y:S01]  /*65e0*/  ULEA UR5, UR38, UR44, 0x1 ;  /* 0x0000002c26057291 */ /* 0x000fe2000f8e083f */
[----:B------:R-:W-:Y:S01]  /*65f0*/  LOP3.LUT P0, RZ, R0, 0xff, RZ, 0xc0, !PT ;  /* 0x000000ff00ff7812 */ /* 0x000fe2000780c0ff */
[----:B------:R-:W-:Y:S01]  /*6600*/  ULOP3.LUT UR44, UR44, 0x1, URZ, 0xc0, !UPT ;  /* 0x000000012c2c7892 */ /* 0x000fe2000f8ec03f */
[----:B------:R-:W-:Y:S01]  /*6610*/  LOP3.LUT R98, R98, 0x1, RZ, 0x3c, !PT ;  /* 0x0000000162627812 */ /* 0x000fe200078e3cff */
[----:B------:R-:W-:Y:S02]  /*6620*/  USHF.R.U32.HI UR4, URZ, 0x1, UR5 ;  /* 0x000000013f047899 */ /* 0x000fe40008011605 */
[----:B------:R-:W-:Y:S02]  /*6630*/  UISETP.GT.U32.AND UP0, UPT, UR5, 0x1, UPT ;  /* 0x000000010500788c */ /* 0x000fe4000bf04070 */
[----:B------:R-:W-:Y:S02]  /*6640*/  ULOP3.LUT UR4, UR4, 0x1, URZ, 0xc0, !UPT ;  /* 0x0000000104047892 */ /* 0x000fe4000f8ec03f */
[----:B------:R-:W-:-:S02]  /*6650*/  UISETP.LT.U32.AND UP0, UPT, UR41, 0xff, UP0 ;  /* 0x000000ff2900788c */ /* 0x000fc40008701070 */
[----:B------:R-:W-:Y:S02]  /*6660*/  UISETP.NE.U32.AND UP1, UPT, UR4, 0x1, UPT ;  /* 0x000000010400788c */ /* 0x000fe4000bf25070 */
[----:B------:R-:W-:Y:S02]  /*6670*/  USEL UR5, URZ, 0x1, !UP0 ;  /* 0x000000013f057887 */ /* 0x000fe4000c000000 */
[----:B------:R-:W-:-:S04]  /*6680*/  UISETP.GT.U32.AND UP1, UPT, UR41, 0xfe, !UP1 ;  /* 0x000000fe2900788c */ /* 0x000fc8000cf24070 */
[----:B------:R-:W-:-:S04]  /*6690*/  USEL UR4, URZ, 0x1, !UP1 ;  /* 0x000000013f047887 */ /* 0x000fc8000c800000 */
[----:B------:R-:W-:Y:S01]  /*66a0*/  ULOP3.LUT UR48, UR4, UR48, UR5, 0x96, !UPT ;  /* 0x0000003004307292 */ /* 0x000fe2000f8e9605 */
[----:B------:R-:W-:Y:S11]  /*66b0*/  @P0 BRA `(.L_x_161) ;  /* 0xffffffac00cc0947 */ /* 0x000ff6000383ffff */
[----:B------:R-:W-:Y:S05]  /*66c0*/  EXIT ;  /* 0x000000000000794d */ /* 0x000fea0003800000 */
.L_x_12:
[----:B------:R-:W-:-:S08]  /*66d0*/  ISETP.NE.AND P0, PT, RZ, UR8, PT ;  /* 0x00000008ff007c0c */ /* 0x000fd0000bf05270 */
[----:B-----5:R-:W0:-:S00]  /*66e0*/  USETMAXREG.DEALLOC.CTAPOOL 0x28 ;  /* 0x00000028000079c8 */ /* 0x020e0000080e0500 */
[----:B------:R-:W-:Y:S05]  /*66f0*/  @P0 EXIT ;  /* 0x000000000000094d */ /* 0x000fea0003800000 */
[----:B0-----:R-:W-:Y:S01]  /*6700*/  LOP3.LUT P0, RZ, R0, 0xff, RZ, 0xc0, !PT ;  /* 0x000000ff00ff7812 */ /* 0x001fe2000780c0ff */
[----:B------:R-:W-:Y:S02]  /*6710*/  IMAD.MOV.U32 R8, RZ, RZ, 0x1 ;  /* 0x00000001ff087424 */ /* 0x000fe400078e00ff */
[----:B------:R-:W-:-:S10]  /*6720*/  IMAD.MOV.U32 R0, RZ, RZ, RZ ;  /* 0x000000ffff007224 */ /* 0x000fd400078e00ff */
[----:B------:R-:W-:Y:S05]  /*6730*/  @!P0 BRA `(.L_x_162) ;  /* 0x0000000c00a08947 */ /* 0x000fea0003800000 */
[----:B------:R-:W-:Y:S01]  /*6740*/  LOP3.LUT P0, RZ, R4, 0x1f, RZ, 0xc0, !PT ;  /* 0x0000001f04ff7812 */ /* 0x000fe2000780c0ff */
[----:B------:R-:W-:Y:S01]  /*6750*/  ULDC UR21, c[0x0][0x658] ;  /* 0x0001960000157ab9 */ /* 0x000fe20000000800 */
[----:B------:R-:W-:Y:S01]  /*6760*/  UMOV UR4, 0xffffffff ;  /* 0xffffffff00047882 */ /* 0x000fe20000000000 */
[----:B------:R-:W-:Y:S01]  /*6770*/  BSSY B0, `(.L_x_162) ;  /* 0x00000e4000007945 */ /* 0x000fe20003800000 */
[----:B------:R-:W-:Y:S01]  /*6780*/  USHF.L.U32 UR4, UR4, UR21, URZ ;  /* 0x0000001504047299 */ /* 0x000fe2000800063f */
[C---:B------:R-:W-:Y:S01]  /*6790*/  ISETP.NE.AND P3, PT, R3.reuse, RZ, PT ;  /* 0x000000ff0300720c */ /* 0x040fe20003f65270 */
[----:B------:R-:W-:Y:S01]  /*67a0*/  IMAD.MOV.U32 R9, RZ, RZ, 0x1 ;  /* 0x00000001ff097424 */ /* 0x000fe200078e00ff */
[----:B------:R-:W-:Y:S01]  /*67b0*/  ISETP.NE.OR P0, PT, R3, RZ, !P0 ;  /* 0x000000ff0300720c */ /* 0x000fe20004705670 */
[----:B------:R-:W-:Y:S01]  /*67c0*/  IMAD.MOV.U32 R8, RZ, RZ, 0x1 ;  /* 0x00000001ff087424 */ /* 0x000fe200078e00ff */
[----:B------:R-:W-:Y:S01]  /*67d0*/  ULDC UR13, c[0x0][0x600] ;  /* 0x00018000000d7ab9 */ /* 0x000fe20000000800 */
[----:B------:R-:W-:Y:S01]  /*67e0*/  IMAD.MOV.U32 R0, RZ, RZ, RZ ;  /* 0x000000ffff007224 */ /* 0x000fe200078e00ff */
[----:B------:R-:W-:Y:S01]  /*67f0*/  UMOV UR5, 0x1 ;  /* 0x0000000100057882 */ /* 0x000fe20000000000 */
[----:B------:R-:W-:-:S02]  /*6800*/  UIADD3 UR23, UR38, 0x1, URZ ;  /* 0x0000000126177890 */ /* 0x000fc4000fffe03f */
[----:B------:R-:W-:Y:S02]  /*6810*/  ULOP3.LUT UR29, UR39, 0x2, URZ, 0xfc, !UPT ;  /* 0x00000002271d7892 */ /* 0x000fe4000f8efc3f */
[----:B------:R-:W-:Y:S02]  /*6820*/  UIADD3 UR13, UR13, -0x1, URZ ;  /* 0xffffffff0d0d7890 */ /* 0x000fe4000fffe03f */
[----:B------:R-:W-:Y:S02]  /*6830*/  USHF.L.U32 UR21, UR5, UR21, URZ ;  /* 0x0000001505157299 */ /* 0x000fe4000800063f */
[----:B------:R-:W-:Y:S01]  /*6840*/  ULOP3.LUT UR22, URZ, UR4, URZ, 0x33, !UPT ;  /* 0x000000043f167292 */ /* 0x000fe2000f8e333f */
[----:B------:R-:W-:-:S11]  /*6850*/  ULDC.64 UR14, c[0x0][0x198] ;  /* 0x00006600000e7ab9 */ /* 0x000fd60000000a00 */
.L_x_174:
[----:B------:R-:W-:-:S03]  /*6860*/  UMOV UR4, 0xffffffff ;  /* 0xffffffff00047882 */ /* 0x000fc60000000000 */
[----:B------:R-:W-:Y:S05]  /*6870*/  BRA.DIV UR4, `(.L_x_163) ;  /* 0x0000001204207947 */ /* 0x000fea000b800000 */
[----:B------:R-:W-:-:S13]  /*6880*/  ELECT P6, URZ, PT ;  /* 0x00000000003f782f */ /* 0x000fda00038c0000 */
.L_x_185:
[----:B------:R-:W0:Y:S01]  /*6890*/  LDC R3, c[0x0][0x28c] ;  /* 0x0000a300ff037b82 */ /* 0x000e220000000800 */
[----:B------:R-:W-:Y:S01]  /*68a0*/  BSSY B1, `(.L_x_164) ;  /* 0x000005b000017945 */ /* 0x000fe20003800000 */
[----:B0-----:R-:W-:-:S13]  /*68b0*/  ISETP.LT.OR P6, PT, R3, 0x1, !P6 ;  /* 0x000000010300780c */ /* 0x001fda00077c1670 */
[----:B------:R-:W-:Y:S05]  /*68c0*/  @P6 BRA `(.L_x_165) ;  /* 0x0000000400606947 */ /* 0x000fea0003800000 */
[----:B------:R-:W-:Y:S02]  /*68d0*/  IMAD.SHL.U32 R6, R2, 0x80, RZ ;  /* 0x0000008002067824 */ /* 0x000fe400078e00ff */
[----:B------:R-:W-:Y:S02]  /*68e0*/  IMAD.SHL.U32 R18, R18, 0x40, RZ ;  /* 0x0000004012127824 */ /* 0x000fe400078e00ff */
[----:B------:R-:W-:Y:S02]  /*68f0*/  IMAD.MOV.U32 R11, RZ, RZ, RZ ;  /* 0x000000ffff0b7224 */ /* 0x000fe400078e00ff */
[----:B------:R-:W-:Y:S02]  /*6900*/  IMAD.U32 R12, RZ, RZ, UR23 ;  /* 0x00000017ff0c7e24 */ /* 0x000fe4000f8e00ff */
[----:B------:R-:W-:Y:S02]  /*6910*/  IMAD.MOV.U32 R2, RZ, RZ, R8 ;  /* 0x000000ffff027224 */ /* 0x000fe400078e0008 */
[----:B------:R-:W-:-:S07]  /*6920*/  IMAD.MOV.U32 R3, RZ, RZ, R0 ;  /* 0x000000ffff037224 */ /* 0x000fce00078e0000 */
.L_x_169:
[----:B------:R-:W0:Y:S01]  /*6930*/  S2R R5, SR_CgaCtaId ;  /* 0x0000000000057919 */ /* 0x000e220000008800 */
[----:B-1----:R-:W-:-:S04]  /*6940*/  MOV R4, 0x400 ;  /* 0x0000040000047802 */ /* 0x002fc80000000f00 */
[----:B0-----:R-:W-:Y:S02]  /*6950*/  LEA R10, R5, R4, 0x18 ;  /* 0x00000004050a7211 */ /* 0x001fe400078ec0ff */
[----:B------:R-:W-:Y:S01]  /*6960*/  SHF.L.U32 R4, R2, 0x1f, RZ ;  /* 0x0000001f02047819 */ /* 0x000fe200000006ff */
[----:B------:R-:W0:Y:S02]  /*6970*/  @!P3 LDC R5, c[0x0][0x500] ;  /* 0x00014000ff05bb82 */ /* 0x000e240000000800 */
[----:B------:R-:W-:-:S04]  /*6980*/  IMAD R7, R3, 0x8, R10 ;  /* 0x0000000803077824 */ /* 0x000fc800078e020a */
[----:B------:R-:W1:Y:S02]  /*6990*/  SYNCS.PHASECHK.TRANS64.TRYWAIT P1, [R7+URZ+0x10], R4 ;  /* 0x00001004070075a7 */ /* 0x000e64000802017f */
[----:B-1----:R-:W-:Y:S05]  /*69a0*/  @!P1 BRA `(.L_x_166) ;  /* 0x0000000c00f49947 */ /* 0x002fea0003800000 */
.L_x_186:
[----:B------:R-:W-:Y:S01]  /*69b0*/  UPRMT UR4, UR29, 0x9910, URZ ;  /* 0x000099101d047896 */ /* 0x000fe2000800003f */
[----:B0-----:R0:W-:Y:S03]  /*69c0*/  @!P3 SYNCS.ARRIVE.TRANS64 RZ, [R7+URZ], R5 ;  /* 0x0000000507ffb9a7 */ /* 0x0011e6000800003f */
[----:B------:R-:W-:-:S06]  /*69d0*/  UISETP.NE.AND UP0, UPT, UR4, 0x2, UPT ;  /* 0x000000020400788c */ /* 0x000fcc000bf05270 */
[----:B------:R-:W-:-:S13]  /*69e0*/  PLOP3.LUT P1, PT, PT, PT, UP0, 0x80, 0x0 ;  /* 0x000000000000781c */ /* 0x000fda0003f2f008 */
[----:B0-----:R-:W-:Y:S05]  /*69f0*/  @P1 BRA `(.L_x_167) ;  /* 0x0000000000041947 */ /* 0x001fea0003800000 */
[----:B------:R-:W-:Y:S01]  /*6a00*/  BPT.TRAP 0x1 ;  /* 0x000000040000795c */ /* 0x000fe20000300000 */
.L_x_167:
[----:B------:R-:W-:Y:S05]  /*6a10*/  @P0 BRA `(.L_x_168) ;  /* 0x0000000000040947 */ /* 0x000fea0003800000 */
[----:B------:R-:W-:Y:S01]  /*6a20*/  BPT.TRAP 0x1 ;  /* 0x000000040000795c */ /* 0x000fe20000300000 */
.L_x_168:
[----:B------:R-:W-:Y:S01]  /*6a30*/  R2UR UR56, R10 ;  /* 0x000000000a3872ca */ /* 0x000fe200000e0000 */
[----:B------:R-:W-:Y:S01]  /*6a40*/  IMAD R10, R3, 0x8000, R10 ;  /* 0x00008000030a7824 */ /* 0x000fe200078e020a */
[----:B------:R-:W-:Y:S01]  /*6a50*/  R2UR UR10, R11 ;  /* 0x000000000b0a72ca */ /* 0x000fe200000e0000 */
[----:B------:R-:W-:Y:S01]  /*6a60*/  UIADD3 UR30, UP0, UR14, 0xf0, URZ ;  /* 0x000000f00e1e7890 */ /* 0x000fe2000ff1e03f */
[----:B------:R-:W-:Y:S01]  /*6a70*/  R2UR UR16, R3 ;  /* 0x00000000031072ca */ /* 0x000fe200000e0000 */
[----:B------:R-:W-:Y:S01]  /*6a80*/  VIADD R12, R12, 0xffffffff ;  /* 0xffffffff0c0c7836 */ /* 0x000fe20000000000 */
[----:B------:R-:W-:Y:S01]  /*6a90*/  R2UR UR32, R10 ;  /* 0x000000000a2072ca */ /* 0x000fe200000e0000 */
[----:B------:R-:W-:Y:S01]  /*6aa0*/  UIADD3.X UR31, URZ, UR15, URZ, UP0, !UPT ;  /* 0x0000000f3f1f7290 */ /* 0x000fe200087fe43f */
[----:B------:R-:W-:Y:S01]  /*6ab0*/  R2UR UR9, R7 ;  /* 0x00000000070972ca */ /* 0x000fe200000e0000 */
[----:B------:R-:W-:Y:S01]  /*6ac0*/  UIADD3 UR6, UP1, UR14, 0x1f0, URZ ;  /* 0x000001f00e067890 */ /* 0x000fe2000ff3e03f */
[----:B------:R-:W-:Y:S01]  /*6ad0*/  R2UR UR11, R18 ;  /* 0x00000000120b72ca */ /* 0x000fe200000e0000 */
[----:B------:R-:W-:Y:S01]  /*6ae0*/  UMOV UR4, 0x0 ;  /* 0x0000000000047882 */ /* 0x000fe20000000000 */
[----:B------:R-:W-:Y:S01]  /*6af0*/  R2UR UR12, R19 ;  /* 0x00000000130c72ca */ /* 0x000fe200000e0000 */
[----:B------:R-:W-:Y:S01]  /*6b00*/  UIADD3 UR56, UR56, 0x10100, URZ ;  /* 0x0001010038387890 */ /* 0x000fe2000fffe03f */
[----:B------:R-:W-:Y:S01]  /*6b10*/  R2UR UR59, R6 ;  /* 0x00000000063b72ca */ /* 0x000fe200000e0000 */
[----:B------:R-:W-:Y:S01]  /*6b20*/  UIADD3 UR50, UR10, 0x20, URZ ;  /* 0x000000200a327890 */ /* 0x000fe2000fffe03f */
[----:B------:R-:W-:Y:S01]  /*6b30*/  ISETP.GT.AND P2, PT, R12, 0x1, PT ;  /* 0x000000010c00780c */ /* 0x000fe20003f44270 */
[----:B------:R-:W-:Y:S01]  /*6b40*/  ULEA UR56, UR16, UR56, 0x10 ;  /* 0x0000003810387291 */ /* 0x000fe2000f8e803f */
[----:B------:R-:W-:Y:S01]  /*6b50*/  VIADD R3, R3, 0x1 ;  /* 0x0000000103037836 */ /* 0x000fe20000000000 */
[----:B------:R-:W-:Y:S01]  /*6b60*/  UIADD3 UR8, UR32, 0x100, URZ ;  /* 0x0000010020087890 */ /* 0x000fe2000fffe03f */
[----:B------:R-:W-:Y:S01]  /*6b70*/  VIADD R11, R11, 0x80 ;  /* 0x000000800b0b7836 */ /* 0x000fe20000000000 */
[----:B------:R-:W-:-:S02]  /*6b80*/  UIADD3 UR48, UR32, 0x2100, URZ ;  /* 0x0000210020307890 */ /* 0x000fc4000fffe03f */
[----:B------:R-:W-:Y:S01]  /*6b90*/  UIADD3 UR42, UR10, 0x40, URZ ;  /* 0x000000400a2a7890 */ /* 0x000fe2000fffe03f */
[C---:B------:R-:W-:Y:S01]  /*6ba0*/  ISETP.NE.AND P1, PT, R3.reuse, 0x2, PT ;  /* 0x000000020300780c */ /* 0x040fe20003f25270 */
[----:B------:R-:W-:Y:S02]  /*6bb0*/  UIADD3 UR40, UR32, 0x4100, URZ ;  /* 0x0000410020287890 */ /* 0x000fe4000fffe03f */
[----:B------:R-:W-:Y:S01]  /*6bc0*/  UIADD3 UR34, UR10, 0x60, URZ ;  /* 0x000000600a227890 */ /* 0x000fe2000fffe03f */
[----:B------:R-:W-:Y:S01]  /*6bd0*/  SEL R5, RZ, 0x1, P1 ;  /* 0x00000001ff057807 */ /* 0x000fe20000800000 */
[----:B------:R-:W-:Y:S01]  /*6be0*/  UIADD3 UR32, UR32, 0x6100, URZ ;  /* 0x0000610020207890 */ /* 0x000fe2000fffe03f */
[----:B------:R-:W-:Y:S01]  /*6bf0*/  SEL R3, R3, RZ, P1 ;  /* 0x000000ff03037207 */ /* 0x000fe20000800000 */
[----:B------:R-:W-:Y:S01]  /*6c00*/  UMOV UR5, 0x10000000 ;  /* 0x1000000000057882 */ /* 0x000fe20000000000 */
[----:B------:R-:W-:Y:S01]  /*6c10*/  UIADD3.X UR7, URZ, UR15, URZ, UP1, !UPT ;  /* 0x0000000f3f077290 */ /* 0x000fe20008ffe43f */
[----:B------:R0:W-:Y:S01]  /*6c20*/  UTMALDG.3D [UR8], [UR30], desc[UR4] ;  /* 0x000004081e0075b4 */ /* 0x0001e20008011000 */
[----:B------:R-:W-:Y:S01]  /*6c30*/  UIADD3 UR24, UR56, 0x4000, URZ ;  /* 0x0000400038187890 */ /* 0x000fe2000fffe03f */
[----:B------:R-:W-:Y:S01]  /*6c40*/  LOP3.LUT R2, R2, R5, RZ, 0x3c, !PT ;  /* 0x0000000502027212 */ /* 0x000fe200078e3cff */
[----:B------:R-:W-:Y:S01]  /*6c50*/  UIADD3 UR16, UR56, 0x8000, URZ ;  /* 0x0000800038107890 */ /* 0x000fe2000fffe03f */
[----:B------:R-:W-:Y:S01]  /*6c60*/  UMOV UR49, UR9 ;  /* 0x0000000900317c82 */ /* 0x000fe20008000000 */
        /* <DEDUP_REMOVED lines=8> */
[----:B------:R2:W-:Y:S01]  /*6cf0*/  UTMALDG.3D [UR48], [UR30], desc[UR4] ;  /* 0x000004301e0075b4 */ /* 0x0005e20008011000 */
        /* <DEDUP_REMOVED lines=9> */
[----:B0-----:R-:W-:Y:S01]  /*6d90*/  UIADD3 UR8, UR56, 0xc000, URZ ;  /* 0x0000c00038087890 */ /* 0x001fe2000fffe03f */
[----:B------:R-:W-:Y:S01]  /*6da0*/  UMOV UR19, UR59 ;  /* 0x0000003b00137c82 */ /* 0x000fe20008000000 */
[----:B------:R-:W-:Y:S01]  /*6db0*/  UMOV UR20, UR12 ;  /* 0x0000000c00147c82 */ /* 0x000fe20008000000 */
[----:B------:R-:W-:Y:S01]  /*6dc0*/  UMOV UR18, UR42 ;  /* 0x0000002a00127c82 */ /* 0x000fe20008000000 */
[----:B------:R-:W-:Y:S01]  /*6dd0*/  UMOV UR11, UR59 ;  /* 0x0000003b000b7c82 */ /* 0x000fe20008000000 */
[----:B------:R2:W-:Y:S01]  /*6de0*/  UTMALDG.3D [UR32], [UR30], desc[UR4] ;  /* 0x000004201e0075b4 */ /* 0x0005e20008011000 */
[----:B------:R-:W-:Y:S01]  /*6df0*/  UMOV UR10, UR34 ;  /* 0x00000022000a7c82 */ /* 0x000fe20008000000 */
[----:B------:R2:W-:Y:S01]  /*6e00*/  UTMALDG.3D [UR56], [UR6], desc[UR4] ;  /* 0x00000438060075b4 */ /* 0x0005e20008011000 */
[----:B------:R2:W-:Y:S01]  /*6e10*/  UTMALDG.3D [UR24], [UR6], desc[UR4] ;  /* 0x00000418060075b4 */ /* 0x0005e20008011000 */
[----:B------:R2:W-:Y:S01]  /*6e20*/  UTMALDG.3D [UR16], [UR6], desc[UR4] ;  /* 0x00000410060075b4 */ /* 0x0005e20008011000 */
[----:B------:R2:W-:Y:S02]  /*6e30*/  UTMALDG.3D [UR8], [UR6], desc[UR4] ;  /* 0x00000408060075b4 */ /* 0x0005e40008011000 */
[----:B--2---:R-:W-:Y:S05]  /*6e40*/  @P2 BRA `(.L_x_169) ;  /* 0xfffffff800b82947 */ /* 0x004fea000383ffff */
.L_x_165:
[----:B------:R-:W-:Y:S05]  /*6e50*/  BSYNC B1 ;  /* 0x0000000000017941 */ /* 0x000fea0003800000 */
.L_x_164:
[----:B------:R-:W-:Y:S01]  /*6e60*/  LOP3.LUT P4, RZ, R9, 0xff, RZ, 0xc0, !PT ;  /* 0x000000ff09ff7812 */ /* 0x000fe2000788c0ff */
[----:B------:R-:W-:Y:S01]  /*6e70*/  VIADD R0, R0, UR38 ;  /* 0x0000002600007c36 */ /* 0x000fe20008000000 */
[----:B------:R-:W-:Y:S01]  /*6e80*/  ULDC.64 UR4, c[0x0][0x650] ;  /* 0x0001940000047ab9 */ /* 0x000fe20000000a00 */
[----:B------:R-:W-:Y:S01]  /*6e90*/  BSSY B1, `(.L_x_170) ;  /* 0x000006f000017945 */ /* 0x000fe20003800000 */
[----:B------:R-:W-:Y:S01]  /*6ea0*/  IMAD.MOV.U32 R18, RZ, RZ, -0x1 ;  /* 0xffffffffff127424 */ /* 0x000fe200078e00ff */
[----:B------:R-:W-:Y:S01]  /*6eb0*/  PRMT R9, RZ, 0x7610, R9 ;  /* 0x00007610ff097816 */ /* 0x000fe20000000009 */
[----:B------:R-:W-:Y:S01]  /*6ec0*/  IMAD.MOV.U32 R19, RZ, RZ, -0x1 ;  /* 0xffffffffff137424 */ /* 0x000fe200078e00ff */
[C---:B------:R-:W-:Y:S02]  /*6ed0*/  ISETP.GT.U32.AND P1, PT, R0.reuse, 0x1, PT ;  /* 0x000000010000780c */ /* 0x040fe40003f24070 */
[----:B------:R-:W-:Y:S02]  /*6ee0*/  SHF.R.U32.HI R2, RZ, 0x1, R0 ;  /* 0x00000001ff027819 */ /* 0x000fe40000011600 */
[----:B------:R-:W-:-:S02]  /*6ef0*/  LOP3.LUT R0, R0, 0x1, RZ, 0xc0, !PT ;  /* 0x0000000100007812 */ /* 0x000fc400078ec0ff */
[----:B-1----:R-:W0:Y:S01]  /*6f00*/  @P4 S2R R4, SR_CgaCtaId ;  /* 0x0000000000044919 */ /* 0x002e220000008800 */
[----:B------:R-:W-:Y:S02]  /*6f10*/  @P4 MOV R3, 0x400 ;  /* 0x0000040000034802 */ /* 0x000fe40000000f00 */
[----:B------:R-:W-:-:S04]  /*6f20*/  LOP3.LUT R2, R2, 0x1, RZ, 0xc0, !PT ;  /* 0x0000000102027812 */ /* 0x000fc800078ec0ff */
[----:B------:R-:W-:Y:S02]  /*6f30*/  ISETP.NE.U32.AND P2, PT, R2, 0x1, PT ;  /* 0x000000010200780c */ /* 0x000fe40003f45070 */
[----:B0-----:R-:W-:Y:S01]  /*6f40*/  @P4 LEA R3, R4, R3, 0x18 ;  /* 0x0000000304034211 */ /* 0x001fe200078ec0ff */
[----:B------:R-:W-:-:S03]  /*6f50*/  IMAD.U32 R4, RZ, RZ, UR38 ;  /* 0x00000026ff047e24 */ /* 0x000fc6000f8e00ff */
[----:B------:R0:W-:Y:S01]  /*6f60*/  @P4 SYNCS.ARRIVE.TRANS64.A1T0 RZ, [R3+URZ+0x58], RZ ;  /* 0x000058ff03ff49a7 */ /* 0x0001e2000810003f */
[----:B------:R-:W-:Y:S02]  /*6f70*/  IADD3 R16, P4, R16, UR54, RZ ;  /* 0x0000003610107c10 */ /* 0x000fe4000ff9e0ff */
[----:B------:R-:W-:Y:S02]  /*6f80*/  ISETP.LT.U32.AND P1, PT, R4, 0x2, P1 ;  /* 0x000000020400780c */ /* 0x000fe40000f21070 */
[----:B------:R-:W-:Y:S02]  /*6f90*/  IADD3.X R17, R17, UR37, RZ, P4, !PT ;  /* 0x0000002511117c10 */ /* 0x000fe4000a7fe4ff */
[----:B------:R-:W-:Y:S02]  /*6fa0*/  ISETP.GE.U32.AND P4, PT, R16, UR4, PT ;  /* 0x0000000410007c0c */ /* 0x000fe4000bf86070 */
[----:B0-----:R-:W-:Y:S02]  /*6fb0*/  SEL R3, RZ, 0x1, !P1 ;  /* 0x00000001ff037807 */ /* 0x001fe40004800000 */
[----:B------:R-:W-:-:S02]  /*6fc0*/  ISETP.GE.U32.AND.EX P1, PT, R17, UR5, PT, P4 ;  /* 0x0000000511007c0c */ /* 0x000fc4000bf26140 */
[----:B------:R-:W-:-:S04]  /*6fd0*/  ISETP.GT.U32.AND P2, PT, R4, 0x1, !P2 ;  /* 0x000000010400780c */ /* 0x000fc80005744070 */
[----:B------:R-:W-:-:S04]  /*6fe0*/  SEL R2, RZ, 0x1, !P2 ;  /* 0x00000001ff027807 */ /* 0x000fc80005000000 */
[--C-:B------:R-:W-:Y:S01]  /*6ff0*/  LOP3.LUT R8, R2, R8, R3.reuse, 0x96, !PT ;  /* 0x0000000802087212 */ /* 0x100fe200078e9603 */
[----:B------:R-:W-:Y:S01]  /*7000*/  IMAD.MOV.U32 R2, RZ, RZ, -0x1 ;  /* 0xffffffffff027424 */ /* 0x000fe200078e00ff */
[----:B------:R-:W-:Y:S01]  /*7010*/  PRMT R3, RZ, 0x7610, R3 ;  /* 0x00007610ff037816 */ /* 0x000fe20000000003 */
[----:B------:R-:W-:Y:S06]  /*7020*/  @P1 BRA `(.L_x_171) ;  /* 0x0000000400541947 */ /* 0x000fec0003800000 */
[----:B------:R-:W0:Y:S01]  /*7030*/  S2UR UR4, SR_CTAID.X ;  /* 0x00000000000479c3 */ /* 0x000e220000002500 */
[----:B------:R-:W-:Y:S01]  /*7040*/  ULDC.64 UR6, c[0x0][0x628] ;  /* 0x00018a0000067ab9 */ /* 0x000fe20000000a00 */
[----:B------:R-:W-:Y:S01]  /*7050*/  ULDC UR5, c[0x0][0x150] ;  /* 0x0000540000057ab9 */ /* 0x000fe20000000800 */
[----:B------:R-:W-:Y:S01]  /*7060*/  ISETP.NE.U32.AND P1, PT, RZ, UR6, PT ;  /* 0x00000006ff007c0c */ /* 0x000fe2000bf25070 */
[----:B------:R-:W-:Y:S01]  /*7070*/  ULDC UR8, c[0x0][0x630] ;  /* 0x00018c0000087ab9 */ /* 0x000fe20000000800 */
[----:B------:R-:W-:Y:S01]  /*7080*/  ULDC UR10, c[0x0][0x154] ;  /* 0x00005500000a7ab9 */ /* 0x000fe20000000800 */
[----:B------:R-:W-:Y:S01]  /*7090*/  IMAD.MOV.U32 R2, RZ, RZ, R16 ;  /* 0x000000ffff027224 */ /* 0x000fe200078e0010 */
[----:B------:R-:W-:Y:S01]  /*70a0*/  ISETP.NE.AND.EX P1, PT, RZ, UR7, PT, P1 ;  /* 0x00000007ff007c0c */ /* 0x000fe2000bf25310 */
[----:B------:R-:W1:Y:S01]  /*70b0*/  S2UR UR9, SR_CTAID.Y ;  /* 0x00000000000979c3 */ /* 0x000e620000002600 */
[----:B0-----:R-:W-:-:S05]  /*70c0*/  I2FP.F32.U32 R3, UR4 ;  /* 0x0000000400037c45 */ /* 0x001fca0008201000 */
[----:B------:R-:W-:Y:S01]  /*70d0*/  FMUL R10, R3, UR5 ;  /* 0x00000005030a7c20 */ /* 0x000fe20008400000 */
[----:B------:R-:W-:-:S05]  /*70e0*/  IMAD.MOV.U32 R3, RZ, RZ, R17 ;  /* 0x000000ffff037224 */ /* 0x000fca00078e0011 */
[----:B------:R-:W-:Y:S05]  /*70f0*/  @!P1 BRA `(.L_x_172) ;  /* 0x0000000000289947 */ /* 0x000fea0003800000 */
[----:B------:R-:W-:Y:S02]  /*7100*/  ULDC UR5, c[0x0][0x634] ;  /* 0x00018d0000057ab9 */ /* 0x000fe40000000800 */
[----:B------:R-:W-:-:S05]  /*7110*/  IADD3 R7, P1, R16, UR5, RZ ;  /* 0x0000000510077c10 */ /* 0x000fca000ff3e0ff */
[----:B------:R-:W-:-:S04]  /*7120*/  IMAD.X R11, RZ, RZ, R17, P1 ;  /* 0x000000ffff0b7224 */ /* 0x000fc800008e0611 */
[----:B------:R-:W-:-:S04]  /*7130*/  IMAD.WIDE.U32 R4, R11, UR6, RZ ;  /* 0x000000060b047c25 */ /* 0x000fc8000f8e00ff */
[----:B------:R-:W-:-:S04]  /*7140*/  IMAD.WIDE.U32 R4, P1, R7, UR7, R4 ;  /* 0x0000000707047c25 */ /* 0x000fc8000f820004 */
[----:B------:R-:W-:-:S04]  /*7150*/  IMAD.WIDE.U32 R6, R7, UR6, RZ ;  /* 0x0000000607067c25 */ /* 0x000fc8000f8e00ff */
[----:B------:R-:W-:Y:S01]  /*7160*/  IMAD.X R3, RZ, RZ, RZ, P1 ;  /* 0x000000ffff037224 */ /* 0x000fe200008e06ff */
[----:B------:R-:W-:Y:S01]  /*7170*/  IADD3 RZ, P1, R7, R4, RZ ;  /* 0x0000000407ff7210 */ /* 0x000fe20007f3e0ff */
[----:B------:R-:W-:-:S04]  /*7180*/  IMAD.MOV.U32 R2, RZ, RZ, R5 ;  /* 0x000000ffff027224 */ /* 0x000fc800078e0005 */
[----:B------:R-:W-:-:S08]  /*7190*/  IMAD.WIDE.U32.X R2, R11, UR7, R2, P1 ;  /* 0x000000070b027c25 */ /* 0x000fd000088e0402 */
.L_x_172:
[--C-:B------:R-:W-:Y:S01]  /*71a0*/  SHF.R.U64 R19, R2, UR8, R3.reuse ;  /* 0x0000000802137c19 */ /* 0x100fe20008001203 */
[----:B------:R-:W0:Y:S01]  /*71b0*/  F2I.U32.TRUNC.NTZ R10, R10 ;  /* 0x0000000a000a7305 */ /* 0x000e22000020f000 */
[----:B------:R-:W-:Y:S01]  /*71c0*/  SHF.R.U32.HI R2, RZ, UR8, R3 ;  /* 0x00000008ff027c19 */ /* 0x000fe20008011603 */
[----:B------:R-:W-:Y:S01]  /*71d0*/  ULDC.64 UR6, c[0x0][0x620] ;  /* 0x0001880000067ab9 */ /* 0x000fe20000000a00 */
[----:B------:R-:W-:Y:S01]  /*71e0*/  IADD3 R5, P1, RZ, -R19, RZ ;  /* 0x80000013ff057210 */ /* 0x000fe20007f3e0ff */
[----:B------:R-:W2:Y:S01]  /*71f0*/  LDC R15, c[0x0][0x610] ;  /* 0x00018400ff0f7b82 */ /* 0x000ea20000000800 */
[----:B-1----:R-:W-:Y:S01]  /*7200*/  I2FP.F32.U32 R4, UR9 ;  /* 0x0000000900047c45 */ /* 0x002fe20008201000 */
[----:B------:R-:W-:Y:S01]  /*7210*/  ULDC UR8, c[0x0][0x658] ;  /* 0x0001960000087ab9 */ /* 0x000fe20000000800 */
[----:B------:R-:W-:Y:S01]  /*7220*/  ULDC UR12, c[0x0][0x648] ;  /* 0x00019200000c7ab9 */ /* 0x000fe20000000800 */
[----:B------:R-:W-:Y:S02]  /*7230*/  IMAD.X R2, RZ, RZ, ~R2, P1 ;  /* 0x000000ffff027224 */ /* 0x000fe400008e0e02 */
[----:B------:R-:W-:Y:S01]  /*7240*/  FMUL R6, R4, UR10 ;  /* 0x0000000a04067c20 */ /* 0x000fe20008400000 */
[----:B------:R-:W-:Y:S01]  /*7250*/  ULDC.64 UR10, c[0x0][0x640] ;  /* 0x00019000000a7ab9 */ /* 0x000fe20000000a00 */
[----:B------:R-:W-:Y:S01]  /*7260*/  IMAD R4, R2, UR6, RZ ;  /* 0x0000000602047c24 */ /* 0x000fe2000f8e02ff */
[----:B------:R-:W-:Y:S01]  /*7270*/  ISETP.NE.U32.AND P1, PT, RZ, UR10, PT ;  /* 0x0000000aff007c0c */ /* 0x000fe2000bf25070 */
[C---:B------:R-:W-:Y:S01]  /*7280*/  IMAD.WIDE.U32 R2, R5.reuse, UR6, R16 ;  /* 0x0000000605027c25 */ /* 0x040fe2000f8e0010 */
[----:B0-----:R-:W-:Y:S01]  /*7290*/  R2UR UR5, R10 ;  /* 0x000000000a0572ca */ /* 0x001fe200000e0000 */
[----:B------:R-:W0:Y:S01]  /*72a0*/  F2I.U32.TRUNC.NTZ R6, R6 ;  /* 0x0000000600067305 */ /* 0x000e22000020f000 */
[----:B------:R-:W-:Y:S01]  /*72b0*/  ULDC UR6, c[0x0][0x618] ;  /* 0x0001860000067ab9 */ /* 0x000fe20000000800 */
[----:B------:R-:W-:Y:S01]  /*72c0*/  IMAD R5, R5, UR7, R4 ;  /* 0x0000000705057c24 */ /* 0x000fe2000f8e0204 */
[----:B------:R-:W-:-:S03]  /*72d0*/  ISETP.NE.AND.EX P1, PT, RZ, UR11, PT, P1 ;  /* 0x0000000bff007c0c */ /* 0x000fc6000bf25310 */
[----:B------:R-:W-:-:S05]  /*72e0*/  IMAD.IADD R3, R3, 0x1, R5 ;  /* 0x0000000103037824 */ /* 0x000fca00078e0205 */
[--C-:B------:R-:W-:Y:S02]  /*72f0*/  SHF.R.U64 R10, R2, UR6, R3.reuse ;  /* 0x00000006020a7c19 */ /* 0x100fe40008001203 */
[----:B------:R-:W-:Y:S01]  /*7300*/  SHF.R.U32.HI R3, RZ, UR6, R3 ;  /* 0x00000006ff037c19 */ /* 0x000fe20008011603 */
[----:B------:R-:W-:Y:S01]  /*7310*/  ULDC UR6, c[0x0][0x608] ;  /* 0x0001820000067ab9 */ /* 0x000fe20000000800 */
[----:B0-----:R-:W-:Y:S02]  /*7320*/  R2UR UR7, R6 ;  /* 0x00000000060772ca */ /* 0x001fe400000e0000 */
[--C-:B------:R-:W-:Y:S02]  /*7330*/  SHF.R.U64 R12, R10, UR6, R3.reuse ;  /* 0x000000060a0c7c19 */ /* 0x100fe40008001203 */
[----:B------:R-:W-:Y:S01]  /*7340*/  SHF.R.U32.HI R3, RZ, UR6, R3 ;  /* 0x00000006ff037c19 */ /* 0x000fe20008011603 */
[----:B------:R-:W-:-:S03]  /*7350*/  UIADD3 UR6, -UR5, URZ, URZ ;  /* 0x0000003f05067290 */ /* 0x000fc6000fffe13f */
[--C-:B------:R-:W-:Y:S01]  /*7360*/  SHF.R.U64 R13, R12, UR8, R3.reuse ;  /* 0x000000080c0d7c19 */ /* 0x100fe20008001203 */
[----:B------:R-:W-:Y:S01]  /*7370*/  ULDC UR5, c[0x0][0x144] ;  /* 0x0000510000057ab9 */ /* 0x000fe20000000800 */
[----:B------:R-:W-:-:S03]  /*7380*/  SHF.R.U32.HI R3, RZ, UR8, R3 ;  /* 0x00000008ff037c19 */ /* 0x000fc60008011603 */
[----:B------:R-:W-:Y:S01]  /*7390*/  IMAD.MOV.U32 R2, RZ, RZ, R13 ;  /* 0x000000ffff027224 */ /* 0x000fe200078e000d */
[----:B------:R-:W-:Y:S06]  /*73a0*/  @!P1 BRA `(.L_x_173) ;  /* 0x0000000000289947 */ /* 0x000fec0003800000 */
        /* <DEDUP_REMOVED lines=10> */
.L_x_173:
[----:B------:R-:W-:Y:S01]  /*7450*/  UISETP.NE.AND UP0, UPT, UR45, URZ, UPT ;  /* 0x0000003f2d00728c */ /* 0x000fe2000bf05270 */
[----:B------:R-:W-:Y:S01]  /*7460*/  SHF.R.U64 R3, R2, UR12, R3 ;  /* 0x0000000c02037c19 */ /* 0x000fe20008001203 */
[----:B------:R-:W-:Y:S01]  /*7470*/  UIADD3 UR7, -UR7, URZ, URZ ;  /* 0x0000003f07077290 */ /* 0x000fe2000fffe13f */
[----:B------:R-:W-:Y:S01]  /*7480*/  LOP3.LUT R2, R12, UR22, RZ, 0xc0, !PT ;  /* 0x000000160c027c12 */ /* 0x000fe2000f8ec0ff */
[----:B------:R-:W-:Y:S01]  /*7490*/  UIMAD UR4, UR5, UR6, UR4 ;  /* 0x00000006050472a4 */ /* 0x000fe2000f8e0204 */
[----:B------:R-:W-:Y:S01]  /*74a0*/  LOP3.LUT R5, R10, UR13, RZ, 0xc0, !PT ;  /* 0x0000000d0a057c12 */ /* 0x000fe2000f8ec0ff */
[----:B------:R-:W-:Y:S01]  /*74b0*/  IMAD.MOV R4, RZ, RZ, -R3 ;  /* 0x000000ffff047224 */ /* 0x000fe200078e0a03 */
[----:B------:R-:W-:Y:S01]  /*74c0*/  ULDC UR5, c[0x0][0x148] ;  /* 0x0000520000057ab9 */ /* 0x000fe20000000800 */
[----:B------:R-:W-:Y:S01]  /*74d0*/  IMAD R18, R3, UR21, R2 ;  /* 0x0000001503127c24 */ /* 0x000fe2000f8e0202 */
[----:B------:R-:W-:Y:S01]  /*74e0*/  PLOP3.LUT P1, PT, PT, PT, UP0, 0x80, 0x0 ;  /* 0x000000000000781c */ /* 0x000fe20003f2f008 */
[----:B------:R-:W-:Y:S01]  /*74f0*/  IMAD.MOV.U32 R3, RZ, RZ, 0x1 ;  /* 0x00000001ff037424 */ /* 0x000fe200078e00ff */
[----:B------:R-:W-:-:S03]  /*7500*/  @UP0 UIMAD UR4, UR5, UR7, UR9 ;  /* 0x00000007050402a4 */ /* 0x000fc6000f8e0209 */
[----:B------:R-:W-:Y:S02]  /*7510*/  ULDC UR5, c[0x0][0x638] ;  /* 0x00018e0000057ab9 */ /* 0x000fe40000000800 */
[----:B------:R-:W-:Y:S02]  /*7520*/  IMAD R2, R4, UR5, R13 ;  /* 0x0000000504027c24 */ /* 0x000fe4000f8e020d */
[----:B--2---:R-:W-:Y:S01]  /*7530*/  IMAD R18, R18, R15, UR4 ;  /* 0x0000000412127e24 */ /* 0x004fe2000f8e020f */
[----:B------:R-:W-:Y:S02]  /*7540*/  ULDC UR4, c[0x0][0x600] ;  /* 0x0001800000047ab9 */ /* 0x000fe40000000800 */
[----:B------:R-:W-:-:S05]  /*7550*/  IMAD R5, R2, UR4, R5 ;  /* 0x0000000402057c24 */ /* 0x000fca000f8e0205 */
[----:B------:R-:W-:Y:S02]  /*7560*/  SEL R2, R5, R18, !P1 ;  /* 0x0000001205027207 */ /* 0x000fe40004800000 */
[----:B------:R-:W-:-:S07]  /*7570*/  SEL R18, R18, R5, !P1 ;  /* 0x0000000512127207 */ /* 0x000fce0004800000 */
.L_x_171:
[----:B------:R-:W-:Y:S05]  /*7580*/  BSYNC B1 ;  /* 0x0000000000017941 */ /* 0x000fea0003800000 */
.L_x_170:
[----:B------:R-:W-:-:S13]  /*7590*/  LOP3.LUT P1, RZ, R3, 0xff, RZ, 0xc0, !PT ;  /* 0x000000ff03ff7812 */ /* 0x000fda000782c0ff */
[----:B------:R-:W-:Y:S05]  /*75a0*/  @P1 BRA `(.L_x_174) ;  /* 0xfffffff000ac1947 */ /* 0x000fea000383ffff */
[----:B------:R-:W-:Y:S05]  /*75b0*/  BSYNC B0 ;  /* 0x0000000000007941 */ /* 0x000fea0003800000 */
.L_x_162:
[----:B------:R-:W-:-:S03]  /*75c0*/  UMOV UR4, 0xffffffff ;  /* 0xffffffff00047882 */ /* 0x000fc60000000000 */
[----:B------:R-:W-:Y:S05]  /*75d0*/  BRA.DIV UR4, `(.L_x_175) ;  /* 0x0000000204fc7947 */ /* 0x000fea000b800000 */
[----:B------:R-:W-:-:S13]  /*75e0*/  ELECT P6, URZ, PT ;  /* 0x00000000003f782f */ /* 0x000fda00038c0000 */
.L_x_189:
[----:B------:R-:W-:Y:S04]  /*75f0*/  BSSY B0, `(.L_x_176) ;  /* 0x000001a000007945 */ /* 0x000fe80003800000 */
[----:B------:R-:W-:Y:S05]  /*7600*/  @!P6 BRA `(.L_x_177) ;  /* 0x000000000060e947 */ /* 0x000fea0003800000 */
[----:B------:R-:W-:-:S04]  /*7610*/  ULOP3.LUT UR4, UR39, 0x2, URZ, 0xfc, !UPT ;  /* 0x0000000227047892 */ /* 0x000fc8000f8efc3f */
[----:B------:R-:W-:-:S06]  /*7620*/  UISETP.NE.AND UP0, UPT, UR4, 0x3, UPT ;  /* 0x000000030400788c */ /* 0x000fcc000bf05270 */
[----:B------:R-:W-:-:S13]  /*7630*/  PLOP3.LUT P0, PT, PT, PT, UP0, 0x80, 0x0 ;  /* 0x000000000000781c */ /* 0x000fda0003f0f008 */
[----:B------:R-:W-:Y:S05]  /*7640*/  @!P0 BRA `(.L_x_178) ;  /* 0x0000000000048947 */ /* 0x000fea0003800000 */
[----:B------:R-:W-:Y:S01]  /*7650*/  BPT.TRAP 0x1 ;  /* 0x000000040000795c */ /* 0x000fe20000300000 */
.L_x_178:
[----:B------:R-:W0:Y:S01]  /*7660*/  S2R R3, SR_CgaCtaId ;  /* 0x0000000000037919 */ /* 0x000e220000008800 */
[----:B------:R-:W-:-:S04]  /*7670*/  MOV R2, 0x400 ;  /* 0x0000040000027802 */ /* 0x000fc80000000f00 */
[----:B0-----:R-:W-:Y:S02]  /*7680*/  LEA R3, R3, R2, 0x18 ;  /* 0x0000000203037211 */ /* 0x001fe400078ec0ff */
[----:B------:R-:W-:-:S03]  /*7690*/  SHF.L.U32 R2, R8, 0x1f, RZ ;  /* 0x0000001f08027819 */ /* 0x000fc600000006ff */
[----:B------:R-:W-:-:S04]  /*76a0*/  VIADD R3, R3, 0x10 ;  /* 0x0000001003037836 */ /* 0x000fc80000000000 */
[C---:B------:R-:W-:Y:S02]  /*76b0*/  IMAD R7, R0.reuse, 0x8, R3 ;  /* 0x0000000800077824 */ /* 0x040fe400078e0203 */
[----:B------:R-:W-:Y:S02]  /*76c0*/  VIADD R0, R0, 0x1 ;  /* 0x0000000100007836 */ /* 0x000fe40000000000 */
[----:B------:R-:W0:Y:S03]  /*76d0*/  SYNCS.PHASECHK.TRANS64.TRYWAIT P0, [R7+URZ], R2 ;  /* 0x00000002070075a7 */ /* 0x000e26000800017f */
[----:B------:R-:W-:-:S04]  /*76e0*/  ISETP.NE.AND P1, PT, R0, 0x2, PT ;  /* 0x000000020000780c */ /* 0x000fc80003f25270 */
[----:B------:R-:W-:Y:S02]  /*76f0*/  SEL R5, RZ, 0x1, P1 ;  /* 0x00000001ff057807 */ /* 0x000fe40000800000 */
[----:B------:R-:W-:Y:S02]  /*7700*/  SEL R0, R0, RZ, P1 ;  /* 0x000000ff00007207 */ /* 0x000fe40000800000 */
[----:B------:R-:W-:Y:S01]  /*7710*/  LOP3.LUT R5, R8, R5, RZ, 0x3c, !PT ;  /* 0x0000000508057212 */ /* 0x000fe200078e3cff */
[----:B0-----:R-:W-:Y:S06]  /*7720*/  @!P0 BRA `(.L_x_179) ;  /* 0x0000000000c88947 */ /* 0x001fec0003800000 */
.L_x_190:
[----:B------:R-:W-:Y:S01]  /*7730*/  IMAD R3, R0, 0x8, R3 ;  /* 0x0000000800037824 */ /* 0x000fe200078e0203 */
[----:B------:R-:W-:-:S07]  /*7740*/  SHF.L.U32 R0, R5, 0x1f, RZ ;  /* 0x0000001f05007819 */ /* 0x000fce00000006ff */
.L_x_180:
[----:B-1----:R1:W2:Y:S02]  /*7750*/  SYNCS.PHASECHK.TRANS64.TRYWAIT P0, [R3+URZ], R0 ;  /* 0x00000000030075a7 */ /* 0x0022a4000800017f */
[----:B--2---:R-:W-:Y:S05]  /*7760*/  @!P0 NANOSLEEP.SYNCS 0x989680 ;  /* 0x009896800000895d */ /* 0x004fea0003900000 */
[----:B------:R-:W2:Y:S02]  /*7770*/  @!P0 SYNCS.PHASECHK.TRANS64 P0, [R3+URZ], R0 ;  /* 0x00000000030085a7 */ /* 0x000ea4000800007f */
[----:B--2---:R-:W-:Y:S05]  /*7780*/  @!P0 BRA `(.L_x_180) ;  /* 0xfffffffc00f08947 */ /* 0x004fea000383ffff */
.L_x_177:
[----:B------:R-:W-:Y:S05]  /*7790*/  BSYNC B0 ;  /* 0x0000000000007941 */ /* 0x000fea0003800000 */
.L_x_176:
[----:B------:R-:W-:Y:S05]  /*77a0*/  EXIT ;  /* 0x000000000000794d */ /* 0x000fea0003800000 */
.L_x_14:
[----:B0-----:R0:W1:Y:S02]  /*77b0*/  SYNCS.PHASECHK.TRANS64.TRYWAIT P0, [R95+URZ+-0x8], R0 ;  /* 0xfffff8005f0075a7 */ /* 0x001064000800017f */
[----:B-1----:R-:W-:Y:S05]  /*77c0*/  @!P0 NANOSLEEP.SYNCS 0x989680 ;  /* 0x009896800000895d */ /* 0x002fea0003900000 */
[----:B------:R-:W1:Y:S02]  /*77d0*/  @!P0 SYNCS.PHASECHK.TRANS64 P0, [R95+URZ+-0x8], R0 ;  /* 0xfffff8005f0085a7 */ /* 0x000e64000800007f */
[----:B-1----:R-:W-:Y:S05]  /*77e0*/  @!P0 BRA `(.L_x_14) ;  /* 0xfffffffc00f08947 */ /* 0x002fea000383ffff */
[----:B------:R-:W-:Y:S05]  /*77f0*/  BRA `(.L_x_181) ;  /* 0xffffff9c00887947 */ /* 0x000fea000383ffff */
.L_x_19:
[----:B-1----:R1:W2:Y:S02]  /*7800*/  SYNCS.PHASECHK.TRANS64.TRYWAIT P1, [R3+URZ], R0 ;  /* 0x00000000030075a7 */ /* 0x0022a4000802017f */
[----:B--2---:R-:W-:Y:S05]  /*7810*/  @!P1 NANOSLEEP.SYNCS 0x989680 ;  /* 0x009896800000995d */ /* 0x004fea0003900000 */
[----:B------:R-:W2:Y:S02]  /*7820*/  @!P1 SYNCS.PHASECHK.TRANS64 P1, [R3+URZ], R0 ;  /* 0x00000000030095a7 */ /* 0x000ea4000802007f */
[----:B--2---:R-:W-:Y:S05]  /*7830*/  @!P1 BRA `(.L_x_19) ;  /* 0xfffffffc00f09947 */ /* 0x004fea000383ffff */
[----:B------:R-:W-:Y:S05]  /*7840*/  BRA `(.L_x_18) ;  /* 0xffffffa000007947 */ /* 0x000fea000383ffff */
.L_x_24:
[----:B-1----:R-:W-:-:S04]  /*7850*/  IMAD.U32 R4, RZ, RZ, UR4 ;  /* 0x00000004ff047e24 */ /* 0x002fc8000f8e00ff */
[----:B------:R1:W2:Y:S03]  /*7860*/  SYNCS.PHASECHK.TRANS64.TRYWAIT P1, [R4+URZ], R3 ;  /* 0x00000003040075a7 */ /* 0x0002a6000802017f */
[----:B--2---:R-:W-:Y:S05]  /*7870*/  @!P1 NANOSLEEP.SYNCS 0x989680 ;  /* 0x009896800000995d */ /* 0x004fea0003900000 */
[----:B------:R-:W2:Y:S02]  /*7880*/  @!P1 SYNCS.PHASECHK.TRANS64 P1, [R4+URZ], R3 ;  /* 0x00000003040095a7 */ /* 0x000ea4000802007f */
[----:B--2---:R-:W-:Y:S05]  /*7890*/  @!P1 BRA `(.L_x_24) ;  /* 0xfffffffc00ec9947 */ /* 0x004fea000383ffff */
[----:B------:R-:W-:Y:S05]  /*78a0*/  BRA `(.L_x_23) ;  /* 0xffffffa800207947 */ /* 0x000fea000383ffff */
.L_x_30:
[----:B0-----:R0:W1:Y:S02]  /*78b0*/  SYNCS.PHASECHK.TRANS64.TRYWAIT P0, [R95+URZ+0x8], R0 ;  /* 0x000008005f0075a7 */ /* 0x001064000800017f */
[----:B-1----:R-:W-:Y:S05]  /*78c0*/  @!P0 NANOSLEEP.SYNCS 0x989680 ;  /* 0x009896800000895d */ /* 0x002fea0003900000 */
[----:B------:R-:W1:Y:S02]  /*78d0*/  @!P0 SYNCS.PHASECHK.TRANS64 P0, [R95+URZ+0x8], R0 ;  /* 0x000008005f0085a7 */ /* 0x000e64000800007f */
[----:B-1----:R-:W-:Y:S05]  /*78e0*/  @!P0 BRA `(.L_x_30) ;  /* 0xfffffffc00f08947 */ /* 0x002fea000383ffff */
[----:B------:R-:W-:Y:S05]  /*78f0*/  BRA `(.L_x_182) ;  /* 0xffffffb000787947 */ /* 0x000fea000383ffff */
.L_x_163:
[----:B------:R-:W-:Y:S01]  /*7900*/  BSSY B1, `(.L_x_183) ;  /* 0x0000006000017945 */ /* 0x000fe20003800000 */
[----:B------:R-:W-:-:S07]  /*7910*/  IMAD.MOV.U32 R15, RZ, RZ, -0x1 ;  /* 0xffffffffff0f7424 */ /* 0x000fce00078e00ff */
[----:B------:R-:W-:Y:S05]  /*7920*/  WARPSYNC.COLLECTIVE R15, `(.L_x_184) ;  /* 0x000000000f0c7348 */ /* 0x000fea0003c00000 */
[----:B------:R-:W-:Y:S02]  /*7930*/  ELECT P6, UR62, PT ;  /* 0x00000000003e782f */ /* 0x000fe400038c0000 */
[----:B------:R-:W-:Y:S01]  /*7940*/  MOV R14, UR62 ;  /* 0x0000003e000e7c02 */ /* 0x000fe20008000f00 */
[----:B------:R-:W-:Y:S10]  /*7950*/  ENDCOLLECTIVE ;  /* 0x000000000000791b */ /* 0x000ff40003800000 */
.L_x_184:
[----:B------:R-:W-:Y:S05]  /*7960*/  BSYNC B1 ;  /* 0x0000000000017941 */ /* 0x000fea0003800000 */
.L_x_183:
[----:B------:R-:W-:Y:S05]  /*7970*/  BRA `(.L_x_185) ;  /* 0xffffffec00c47947 */ /* 0x000fea000383ffff */
.L_x_166:
[----:B-1----:R1:W2:Y:S02]  /*7980*/  SYNCS.PHASECHK.TRANS64.TRYWAIT P1, [R7+URZ+0x10], R4 ;  /* 0x00001004070075a7 */ /* 0x0022a4000802017f */
[----:B--2---:R-:W-:Y:S05]  /*7990*/  @!P1 NANOSLEEP.SYNCS 0x989680 ;  /* 0x009896800000995d */ /* 0x004fea0003900000 */
[----:B------:R-:W2:Y:S02]  /*79a0*/  @!P1 SYNCS.PHASECHK.TRANS64 P1, [R7+URZ+0x10], R4 ;  /* 0x00001004070095a7 */ /* 0x000ea4000802007f */
[----:B--2---:R-:W-:Y:S05]  /*79b0*/  @!P1 BRA `(.L_x_166) ;  /* 0xfffffffc00f09947 */ /* 0x004fea000383ffff */
[----:B------:R-:W-:Y:S05]  /*79c0*/  BRA `(.L_x_186) ;  /* 0xffffffec00f87947 */ /* 0x000fea000383ffff */
.L_x_175:
[----:B------:R-:W-:Y:S01]  /*79d0*/  BSSY B0, `(.L_x_187) ;  /* 0x0000006000007945 */ /* 0x000fe20003800000 */
[----:B------:R-:W-:-:S07]  /*79e0*/  IMAD.MOV.U32 R15, RZ, RZ, -0x1 ;  /* 0xffffffffff0f7424 */ /* 0x000fce00078e00ff */
[----:B------:R-:W-:Y:S05]  /*79f0*/  WARPSYNC.COLLECTIVE R15, `(.L_x_188) ;  /* 0x000000000f0c7348 */ /* 0x000fea0003c00000 */
[----:B------:R-:W-:Y:S02]  /*7a00*/  ELECT P6, UR62, PT ;  /* 0x00000000003e782f */ /* 0x000fe400038c0000 */
[----:B------:R-:W-:Y:S01]  /*7a10*/  MOV R14, UR62 ;  /* 0x0000003e000e7c02 */ /* 0x000fe20008000f00 */
[----:B------:R-:W-:Y:S10]  /*7a20*/  ENDCOLLECTIVE ;  /* 0x000000000000791b */ /* 0x000ff40003800000 */
.L_x_188:
[----:B------:R-:W-:Y:S05]  /*7a30*/  BSYNC B0 ;  /* 0x0000000000007941 */ /* 0x000fea0003800000 */
.L_x_187:
[----:B------:R-:W-:Y:S05]  /*7a40*/  BRA `(.L_x_189) ;  /* 0xfffffff800e87947 */ /* 0x000fea000383ffff */
.L_x_179:
[----:B0-----:R0:W1:Y:S02]  /*7a50*/  SYNCS.PHASECHK.TRANS64.TRYWAIT P0, [R7+URZ], R2 ;  /* 0x00000002070075a7 */ /* 0x001064000800017f */
[----:B-1----:R-:W-:Y:S05]  /*7a60*/  @!P0 NANOSLEEP.SYNCS 0x989680 ;  /* 0x009896800000895d */ /* 0x002fea0003900000 */
[----:B------:R-:W1:Y:S02]  /*7a70*/  @!P0 SYNCS.PHASECHK.TRANS64 P0, [R7+URZ], R2 ;  /* 0x00000002070085a7 */ /* 0x000e64000800007f */
[----:B-1----:R-:W-:Y:S05]  /*7a80*/  @!P0 BRA `(.L_x_179) ;  /* 0xfffffffc00f08947 */ /* 0x002fea000383ffff */
[----:B------:R-:W-:Y:S05]  /*7a90*/  BRA `(.L_x_190) ;  /* 0xfffffffc00247947 */ /* 0x000fea000383ffff */
.L_x_191:
[----:B------:R-:W-:-:S00]  /*7aa0*/  BRA `(.L_x_191) ;  /* 0xfffffffc00fc7947 */ /* 0x000fc0000383ffff */
[----:B------:R-:W-:-:S00]  /*7ab0*/  NOP ;  /* 0x0000000000007918 */ /* 0x000fc00000000000 */
        /* <DEDUP_REMOVED lines=12> */
.L_x_192:


//--------------------- .nv.global.init           --------------------------
	.section	.nv.global.init,"aw",@progbits
.nv.global.init:
	.type		$str$22,@object
	.size		$str$22,($str$23 - $str$22)
$str$22:
        /*0000*/ 	.byte	0x6b, 0x5f, 0x74, 0x69, 0x6c, 0x65, 0x5f, 0x63, 0x6f, 0x75, 0x6e, 0x74, 0x20, 0x3e, 0x3d, 0x20
        /*0010*/ 	.byte	0x31, 0x00
	.type		$str$23,@object
	.size		$str$23,(__unnamed_1 - $str$23)
$str$23:
        /*0012*/ 	.byte	0x2f, 0x74, 0x6d, 0x70, 0x2f, 0x63, 0x75, 0x74, 0x6c, 0x61, 0x73, 0x73, 0x5f, 0x73, 0x77, 0x65
        /*0022*/ 	.byte	0x65, 0x70, 0x5f, 0x73, 0x72, 0x63, 0x2f, 0x69, 0x6e, 0x63, 0x6c, 0x75, 0x64, 0x65, 0x2f, 0x63
        /*0032*/ 	.byte	0x75, 0x74, 0x6c, 0x61, 0x73, 0x73, 0x2f, 0x67, 0x65, 0x6d, 0x6d, 0x2f, 0x63, 0x6f, 0x6c, 0x6c
        /*0042*/ 	.byte	0x65, 0x63, 0x74, 0x69, 0x76, 0x65, 0x2f, 0x73, 0x6d, 0x39, 0x30, 0x5f, 0x6d, 0x6d, 0x61, 0x5f
        /*0052*/ 	.byte	0x74, 0x6d, 0x61, 0x5f, 0x67, 0x6d, 0x6d, 0x61, 0x5f, 0x73, 0x73, 0x5f, 0x77, 0x61, 0x72, 0x70
        /*0062*/ 	.byte	0x73, 0x70, 0x65, 0x63, 0x69, 0x61, 0x6c, 0x69, 0x7a, 0x65, 0x64, 0x2e, 0x68, 0x70, 0x70, 0x00
	.type		__unnamed_1,@object
	.size		__unnamed_1,(.L_0 - __unnamed_1)
__unnamed_1:
        /*0072*/ 	.byte	0x76, 0x6f, 0x69, 0x64, 0x20, 0x63, 0x75, 0x74, 0x6c, 0x61, 0x73, 0x73, 0x3a, 0x3a, 0x67, 0x65
        /* <DEDUP_REMOVED lines=175> */
.L_0:


//--------------------- .nv.shared._ZN7cutlass13device_kernelINS_4gemm6kernel13GemmUniversalIN4cute5tupleIJiiiiEEENS1_10collective13CollectiveMmaINS1_34MainloopSm90TmaGmmaWarpSpecializedILi2ENS5_IJNS4_1CILi1EEESB_SB_EEENS1_32KernelTmaWarpSpecializedPingpongEEENS5_IJNSA_ILi64EEENSA_ILi128EEESG_EEEfNS5_IJlSB_lEEEfSI_NS4_8TiledMMAINS4_8MMA_AtomIJNS4_4SM904GMMA30MMA_64x128x8_F32TF32TF32_SS_TNILNSM_7ScaleInE1ELSO_1EEEEEENS4_6LayoutISC_NS5_IJNSA_ILi0EEESS_SS_EEEEENS5_IJNS4_10UnderscoreESV_SV_EEEEENS4_13SM90_TMA_LOADENS4_14ComposedLayoutINS4_7SwizzleILi3ELi4ELi3EEENS4_18smem_ptr_flag_bitsILi32EEENSR_INS5_IJNSA_ILi8EEENSA_ILi32EEEEEENS5_IJS15_SB_EEEEEEEvNS4_8identityESY_S19_vS1A_EENS_8epilogue10collective6detail29Sm90TmaWarpSpecializedAdapterINS1D_15DefaultEpilogueIfSI_SI_NS1C_6thread17LinearCombinationIfLi1EffLNS1H_9ScaleType4KindE0ELNS_15FloatRoundStyleE2EfEENS1_15EpilogueDefaultEEEEEvvEEEEvNT_6ParamsE --------------------------
	.section	.nv.shared._ZN7cutlass13device_kernelINS_4gemm6kernel13GemmUniversalIN4cute5tupleIJiiiiEEENS1_10collective13CollectiveMmaINS1_34MainloopSm90TmaGmmaWarpSpecializedILi2ENS5_IJNS4_1CILi1EEESB_SB_EEENS1_32KernelTmaWarpSpecializedPingpongEEENS5_IJNSA_ILi64EEENSA_ILi128EEESG_EEEfNS5_IJlSB_lEEEfSI_NS4_8TiledMMAINS4_8MMA_AtomIJNS4_4SM904GMMA30MMA_64x128x8_F32TF32TF32_SS_TNILNSM_7ScaleInE1ELSO_1EEEEEENS4_6LayoutISC_NS5_IJNSA_ILi0EEESS_SS_EEEEENS5_IJNS4_10UnderscoreESV_SV_EEEEENS4_13SM90_TMA_LOADENS4_14ComposedLayoutINS4_7SwizzleILi3ELi4ELi3EEENS4_18smem_ptr_flag_bitsILi32EEENSR_INS5_IJNSA_ILi8EEENSA_ILi32EEEEEENS5_IJS15_SB_EEEEEEEvNS4_8identityESY_S19_vS1A_EENS_8epilogue10collective6detail29Sm90TmaWarpSpecializedAdapterINS1D_15DefaultEpilogueIfSI_SI_NS1C_6thread17LinearCombinationIfLi1EffLNS1H_9ScaleType4KindE0ELNS_15FloatRoundStyleE2EfEENS1_15EpilogueDefaultEEEEEvvEEEEvNT_6ParamsE,"aw",@nobits
	.sectionflags	@""
	.align	16
	.zero		1024


//--------------------- .nv.shared.reserved.0     --------------------------
	.section	.nv.shared.reserved.0,"aw",@nobits
	.weak		__nv_reservedSMEM_offset_0_alias
	.size		__nv_reservedSMEM_offset_0_alias, 0, 0
	.other		__nv_reservedSMEM_offset_0_alias,@"STO_CUDA_RESERVED_SHARED STV_DEFAULT"
__nv_reservedSMEM_offset_0_alias:
	.zero		0


//--------------------- .nv.global                --------------------------
	.section	.nv.global,"aw",@nobits
.nv.global:
	.type		_ZN40_INTERNAL_9ca92bef_4_k_cu_385b05b3_193214cute1_E,@object
	.size		_ZN40_INTERNAL_9ca92bef_4_k_cu_385b05b3_193214cute1_E,(_ZN40_INTERNAL_9ca92bef_4_k_cu_385b05b3_193214cuda3std3__45__cpo6cbeginE - _ZN40_INTERNAL_9ca92bef_4_k_cu_385b05b3_193214cute1_E)
_ZN40_INTERNAL_9ca92bef_4_k_cu_385b05b3_193214cute1_E:
	.zero		1
	.type		_ZN40_INTERNAL_9ca92bef_4_k_cu_385b05b3_193214cuda3std3__45__cpo6cbeginE,@object
	.size		_ZN40_INTERNAL_9ca92bef_4_k_cu_385b05b3_193214cuda3std3__45__cpo6cbeginE,(_ZN40_INTERNAL_9ca92bef_4_k_cu_385b05b3_193214cuda3std3__48in_placeE - _ZN40_INTERNAL_9ca92bef_4_k_cu_385b05b3_193214cuda3std3__45__cpo6cbeginE)
_ZN40_INTERNAL_9ca92bef_4_k_cu_385b05b3_193214cuda3std3__45__cpo6cbeginE:
	.zero		1
	.type		_ZN40_INTERNAL_9ca92bef_4_k_cu_385b05b3_193214cuda3std3__48in_placeE,@object
	.size		_ZN40_INTERNAL_9ca92bef_4_k_cu_385b05b3_193214cuda3std3__48in_placeE,(_ZN40_INTERNAL_9ca92bef_4_k_cu_385b05b3_193214cuda3std6ranges3__45__cpo9iter_moveE - _ZN40_INTERNAL_9ca92bef_4_k_cu_385b05b3_193214cuda3std3__48in_placeE)
_ZN40_INTERNAL_9ca92bef_4_k_cu_385b05b3_193214cuda3std3__48in_placeE:
	.zero		1
	.type		_ZN40_INTERNAL_9ca92bef_4_k_cu_385b05b3_193214cuda3std6ranges3__45__cpo9iter_moveE,@object
	.size		_ZN40_INTERNAL_9ca92bef_4_k_cu_385b05b3_193214cuda3std6ranges3__45__cpo9iter_moveE,(_ZN40_INTERNAL_9ca92bef_4_k_cu_385b05b3_193214cuda3std3__45__cpo5beginE - _ZN40_INTERNAL_9ca92bef_4_k_cu_385b05b3_193214cuda3std6ranges3__45__cpo9iter_moveE)
_ZN40_INTERNAL_9ca92bef_4_k_cu_385b05b3_193214cuda3std6ranges3__45__cpo9iter_moveE:
	.zero		1
	.type		_ZN40_INTERNAL_9ca92bef_4_k_cu_385b05b3_193214cuda3std3__45__cpo5beginE,@object
	.size		_ZN40_INTERNAL_9ca92bef_4_k_cu_385b05b3_193214cuda3std3__45__cpo5beginE,(_ZN40_INTERNAL_9ca92bef_4_k_cu_385b05b3_193214cuda3std3__442_GLOBAL__N__9ca92bef_4_k_cu_385b05b3_193216ignoreE - _ZN40_INTERNAL_9ca92bef_4_k_cu_385b05b3_193214cuda3std3__45__cpo5beginE)
_ZN40_INTERNAL_9ca92bef_4_k_cu_385b05b3_193214cuda3std3__45__cpo5beginE:
	.zero		1
	.type		_ZN40_INTERNAL_9ca92bef_4_k_cu_385b05b3_193214cuda3std3__442_GLOBAL__N__9ca92bef_4_k_cu_385b05b3_193216ignoreE,@object
	.size		_ZN40_INTERNAL_9ca92bef_4_k_cu_385b05b3_193214cuda3std3__442_GLOBAL__N__9ca92bef_4_k_cu_385b05b3_193216ignoreE,(_ZN40_INTERNAL_9ca92bef_4_k_cu_385b05b3_193214cute7productE - _ZN40_INTERNAL_9ca92bef_4_k_cu_385b05b3_193214cuda3std3__442_GLOBAL__N__9ca92bef_4_k_cu_385b05b3_193216ignoreE)
_ZN40_INTERNAL_9ca92bef_4_k_cu_385b05b3_193214cuda3std3__442_GLOBAL__N__9ca92bef_4_k_cu_385b05b3_193216ignoreE:
	.zero		1
	.type		_ZN40_INTERNAL_9ca92bef_4_k_cu_385b05b3_193214cute7productE,@object
	.size		_ZN40_INTERNAL_9ca92bef_4_k_cu_385b05b3_193214cute7productE,(_ZN40_INTERNAL_9ca92bef_4_k_cu_385b05b3_193214cuda3std3__45__cpo3endE - _ZN40_INTERNAL_9ca92bef_4_k_cu_385b05b3_193214cute7productE)
_ZN40_INTERNAL_9ca92bef_4_k_cu_385b05b3_193214cute7productE:
	.zero		1
	.type		_ZN40_INTERNAL_9ca92bef_4_k_cu_385b05b3_193214cuda3std3__45__cpo3endE,@object
	.size		_ZN40_INTERNAL_9ca92bef_4_k_cu_385b05b3_193214cuda3std3__45__cpo3endE,(_ZN40_INTERNAL_9ca92bef_4_k_cu_385b05b3_193214cuda3std3__419piecewise_constructE - _ZN40_INTERNAL_9ca92bef_4_k_cu_385b05b3_193214cuda3std3__45__cpo3endE)
_ZN40_INTERNAL_9ca92bef_4_k_cu_385b05b3_193214cuda3std3__45__cpo3endE:
	.zero		1
	.type		_ZN40_INTERNAL_9ca92bef_4_k_cu_385b05b3_193214cuda3std3__419piecewise_constructE,@object
	.size		_ZN40_INTERNAL_9ca92bef_4_k_cu_385b05b3_193214cuda3std3__419piecewise_constructE,(_ZN40_INTERNAL_9ca92bef_4_k_cu_385b05b3_193214cuda3std3__45__cpo4cendE - _ZN40_INTERNAL_9ca92bef_4_k_cu_385b05b3_193214cuda3std3__419piecewise_constructE)
_ZN40_INTERNAL_9ca92bef_4_k_cu_385b05b3_193214cuda3std3__419piecewise_constructE:
	.zero		1
	.type		_ZN40_INTERNAL_9ca92bef_4_k_cu_385b05b3_193214cuda3std3__45__cpo4cendE,@object
	.size		_ZN40_INTERNAL_9ca92bef_4_k_cu_385b05b3_193214cuda3std3__45__cpo4cendE,(_ZN40_INTERNAL_9ca92bef_4_k_cu_385b05b3_193214cuda3std6ranges3__45__cpo4swapE - _ZN40_INTERNAL_9ca92bef_4_k_cu_385b05b3_193214cuda3std3__45__cpo4cendE)
_ZN40_INTERNAL_9ca92bef_4_k_cu_385b05b3_193214cuda3std3__45__cpo4cendE:
	.zero		1
	.type		_ZN40_INTERNAL_9ca92bef_4_k_cu_385b05b3_193214cuda3std6ranges3__45__cpo4swapE,@object
	.size		_ZN40_INTERNAL_9ca92bef_4_k_cu_385b05b3_193214cuda3std6ranges3__45__cpo4swapE,(.L_8 - _ZN40_INTERNAL_9ca92bef_4_k_cu_385b05b3_193214cuda3std6ranges3__45__cpo4swapE)
_ZN40_INTERNAL_9ca92bef_4_k_cu_385b05b3_193214cuda3std6ranges3__45__cpo4swapE:
	.zero		1
.L_8:


//--------------------- .nv.constant0._ZN7cutlass13device_kernelINS_4gemm6kernel13GemmUniversalIN4cute5tupleIJiiiiEEENS1_10collective13CollectiveMmaINS1_34MainloopSm90TmaGmmaWarpSpecializedILi2ENS5_IJNS4_1CILi1EEESB_SB_EEENS1_32KernelTmaWarpSpecializedPingpongEEENS5_IJNSA_ILi64EEENSA_ILi128EEESG_EEEfNS5_IJlSB_lEEEfSI_NS4_8TiledMMAINS4_8MMA_AtomIJNS4_4SM904GMMA30MMA_64x128x8_F32TF32TF32_SS_TNILNSM_7ScaleInE1ELSO_1EEEEEENS4_6LayoutISC_NS5_IJNSA_ILi0EEESS_SS_EEEEENS5_IJNS4_10UnderscoreESV_SV_EEEEENS4_13SM90_TMA_LOADENS4_14ComposedLayoutINS4_7SwizzleILi3ELi4ELi3EEENS4_18smem_ptr_flag_bitsILi32EEENSR_INS5_IJNSA_ILi8EEENSA_ILi32EEEEEENS5_IJS15_SB_EEEEEEEvNS4_8identityESY_S19_vS1A_EENS_8epilogue10collective6detail29Sm90TmaWarpSpecializedAdapterINS1D_15DefaultEpilogueIfSI_SI_NS1C_6thread17LinearCombinationIfLi1EffLNS1H_9ScaleType4KindE0ELNS_15FloatRoundStyleE2EfEENS1_15EpilogueDefaultEEEEEvvEEEEvNT_6ParamsE --------------------------
	.section	.nv.constant0._ZN7cutlass13device_kernelINS_4gemm6kernel13GemmUniversalIN4cute5tupleIJiiiiEEENS1_10collective13CollectiveMmaINS1_34MainloopSm90TmaGmmaWarpSpecializedILi2ENS5_IJNS4_1CILi1EEESB_SB_EEENS1_32KernelTmaWarpSpecializedPingpongEEENS5_IJNSA_ILi64EEENSA_ILi128EEESG_EEEfNS5_IJlSB_lEEEfSI_NS4_8TiledMMAINS4_8MMA_AtomIJNS4_4SM904GMMA30MMA_64x128x8_F32TF32TF32_SS_TNILNSM_7ScaleInE1ELSO_1EEEEEENS4_6LayoutISC_NS5_IJNSA_ILi0EEESS_SS_EEEEENS5_IJNS4_10UnderscoreESV_SV_EEEEENS4_13SM90_TMA_LOADENS4_14ComposedLayoutINS4_7SwizzleILi3ELi4ELi3EEENS4_18smem_ptr_flag_bitsILi32EEENSR_INS5_IJNSA_ILi8EEENSA_ILi32EEEEEENS5_IJS15_SB_EEEEEEEvNS4_8identityESY_S19_vS1A_EENS_8epilogue10collective6detail29Sm90TmaWarpSpecializedAdapterINS1D_15DefaultEpilogueIfSI_SI_NS1C_6thread17LinearCombinationIfLi1EffLNS1H_9ScaleType4KindE0ELNS_15FloatRoundStyleE2EfEENS1_15EpilogueDefaultEEEEEvvEEEEvNT_6ParamsE,"a",@progbits
	.sectionflags	@""
	.align	4
.nv.constant0._ZN7cutlass13device_kernelINS_4gemm6kernel13GemmUniversalIN4cute5tupleIJiiiiEEENS1_10collective13CollectiveMmaINS1_34MainloopSm90TmaGmmaWarpSpecializedILi2ENS5_IJNS4_1CILi1EEESB_SB_EEENS1_32KernelTmaWarpSpecializedPingpongEEENS5_IJNSA_ILi64EEENSA_ILi128EEESG_EEEfNS5_IJlSB_lEEEfSI_NS4_8TiledMMAINS4_8MMA_AtomIJNS4_4SM904GMMA30MMA_64x128x8_F32TF32TF32_SS_TNILNSM_7ScaleInE1ELSO_1EEEEEENS4_6LayoutISC_NS5_IJNSA_ILi0EEESS_SS_EEEEENS5_IJNS4_10UnderscoreESV_SV_EEEEENS4_13SM90_TMA_LOADENS4_14ComposedLayoutINS4_7SwizzleILi3ELi4ELi3EEENS4_18smem_ptr_flag_bitsILi32EEENSR_INS5_IJNSA_ILi8EEENSA_ILi32EEEEEENS5_IJS15_SB_EEEEEEEvNS4_8identityESY_S19_vS1A_EENS_8epilogue10collective6detail29Sm90TmaWarpSpecializedAdapterINS1D_15DefaultEpilogueIfSI_SI_NS1C_6thread17LinearCombinationIfLi1EffLNS1H_9ScaleType4KindE0ELNS_15FloatRoundStyleE2EfEENS1_15EpilogueDefaultEEEEEvvEEEEvNT_6ParamsE:
	.zero		1664


//--------------------- SYMBOLS --------------------------

	.type		.nv.reservedSmem.offset0,@object
	.size		.nv.reservedSmem.offset0,0x4
	.type		__assertfail,@function
